//
// Generated by NVIDIA NVVM Compiler
//
// Compiler Build ID: CL-36424714
// Cuda compilation tools, release 13.0, V13.0.88
// Based on NVVM 20.0.0
//

.version 9.0
.target sm_100
.address_size 64

	// .globl	add_kernel

.visible .entry add_kernel(
	.param .u64 .ptr .align 1 add_kernel_param_0,
	.param .u64 .ptr .align 1 add_kernel_param_1,
	.param .u64 .ptr .align 1 add_kernel_param_2,
	.param .u32 add_kernel_param_3
)
{
	.reg .pred 	%p<7>;
	.reg .b32 	%r<31>;
	.reg .b32 	%f<16>;
	.reg .b64 	%rd<25>;

	ld.param.u64 	%rd4, [add_kernel_param_0];
	ld.param.u64 	%rd5, [add_kernel_param_1];
	ld.param.u64 	%rd6, [add_kernel_param_2];
	ld.param.u32 	%r12, [add_kernel_param_3];
	cvta.to.global.u64 	%rd1, %rd6;
	cvta.to.global.u64 	%rd2, %rd5;
	cvta.to.global.u64 	%rd3, %rd4;
	mov.u32 	%r13, %ctaid.x;
	mov.u32 	%r14, %ntid.x;
	mov.u32 	%r15, %tid.x;
	mad.lo.s32 	%r29, %r13, %r14, %r15;
	mov.u32 	%r16, %nctaid.x;
	mul.lo.s32 	%r2, %r14, %r16;
	setp.ge.s32 	%p1, %r29, %r12;
	@%p1 bra 	$L__BB0_7;
	add.s32 	%r17, %r29, %r2;
	max.s32 	%r18, %r12, %r17;
	setp.lt.s32 	%p2, %r17, %r12;
	selp.u32 	%r19, 1, 0, %p2;
	add.s32 	%r20, %r17, %r19;
	sub.s32 	%r21, %r18, %r20;
	div.u32 	%r22, %r21, %r2;
	add.s32 	%r3, %r22, %r19;
	and.b32  	%r23, %r3, 3;
	setp.eq.s32 	%p3, %r23, 3;
	@%p3 bra 	$L__BB0_4;
	add.s32 	%r24, %r3, 1;
	and.b32  	%r25, %r24, 3;
	neg.s32 	%r27, %r25;
$L__BB0_3:
	.pragma "nounroll";
	mul.wide.s32 	%rd7, %r29, 4;
	add.s64 	%rd8, %rd1, %rd7;
	add.s64 	%rd9, %rd2, %rd7;
	add.s64 	%rd10, %rd3, %rd7;
	ld.global.f32 	%f1, [%rd10];
	ld.global.f32 	%f2, [%rd9];
	add.f32 	%f3, %f1, %f2;
	st.global.f32 	[%rd8], %f3;
	add.s32 	%r29, %r29, %r2;
	add.s32 	%r27, %r27, 1;
	setp.ne.s32 	%p4, %r27, 0;
	@%p4 bra 	$L__BB0_3;
$L__BB0_4:
	setp.lt.u32 	%p5, %r3, 3;
	@%p5 bra 	$L__BB0_7;
	mul.wide.s32 	%rd15, %r2, 4;
	shl.b32 	%r26, %r2, 2;
$L__BB0_6:
	mul.wide.s32 	%rd11, %r29, 4;
	add.s64 	%rd12, %rd3, %rd11;
	ld.global.f32 	%f4, [%rd12];
	add.s64 	%rd13, %rd2, %rd11;
	ld.global.f32 	%f5, [%rd13];
	add.f32 	%f6, %f4, %f5;
	add.s64 	%rd14, %rd1, %rd11;
	st.global.f32 	[%rd14], %f6;
	add.s64 	%rd16, %rd12, %rd15;
	ld.global.f32 	%f7, [%rd16];
	add.s64 	%rd17, %rd13, %rd15;
	ld.global.f32 	%f8, [%rd17];
	add.f32 	%f9, %f7, %f8;
	add.s64 	%rd18, %rd14, %rd15;
	st.global.f32 	[%rd18], %f9;
	add.s64 	%rd19, %rd16, %rd15;
	ld.global.f32 	%f10, [%rd19];
	add.s64 	%rd20, %rd17, %rd15;
	ld.global.f32 	%f11, [%rd20];
	add.f32 	%f12, %f10, %f11;
	add.s64 	%rd21, %rd18, %rd15;
	st.global.f32 	[%rd21], %f12;
	add.s64 	%rd22, %rd19, %rd15;
	ld.global.f32 	%f13, [%rd22];
	add.s64 	%rd23, %rd20, %rd15;
	ld.global.f32 	%f14, [%rd23];
	add.f32 	%f15, %f13, %f14;
	add.s64 	%rd24, %rd21, %rd15;
	st.global.f32 	[%rd24], %f15;
	add.s32 	%r29, %r26, %r29;
	setp.lt.s32 	%p6, %r29, %r12;
	@%p6 bra 	$L__BB0_6;
$L__BB0_7:
	ret;

}
	// .globl	add_backward_kernel
.visible .entry add_backward_kernel(
	.param .u64 .ptr .align 1 add_backward_kernel_param_0,
	.param .u64 .ptr .align 1 add_backward_kernel_param_1,
	.param .u64 .ptr .align 1 add_backward_kernel_param_2,
	.param .u32 add_backward_kernel_param_3
)
{
	.reg .pred 	%p<7>;
	.reg .b32 	%r<31>;
	.reg .b32 	%f<6>;
	.reg .b64 	%rd<25>;

	ld.param.u64 	%rd4, [add_backward_kernel_param_0];
	ld.param.u64 	%rd5, [add_backward_kernel_param_1];
	ld.param.u64 	%rd6, [add_backward_kernel_param_2];
	ld.param.u32 	%r12, [add_backward_kernel_param_3];
	cvta.to.global.u64 	%rd1, %rd6;
	cvta.to.global.u64 	%rd2, %rd5;
	cvta.to.global.u64 	%rd3, %rd4;
	mov.u32 	%r13, %ctaid.x;
	mov.u32 	%r14, %ntid.x;
	mov.u32 	%r15, %tid.x;
	mad.lo.s32 	%r29, %r13, %r14, %r15;
	mov.u32 	%r16, %nctaid.x;
	mul.lo.s32 	%r2, %r14, %r16;
	setp.ge.s32 	%p1, %r29, %r12;
	@%p1 bra 	$L__BB1_7;
	add.s32 	%r17, %r29, %r2;
	max.s32 	%r18, %r12, %r17;
	setp.lt.s32 	%p2, %r17, %r12;
	selp.u32 	%r19, 1, 0, %p2;
	add.s32 	%r20, %r17, %r19;
	sub.s32 	%r21, %r18, %r20;
	div.u32 	%r22, %r21, %r2;
	add.s32 	%r3, %r22, %r19;
	and.b32  	%r23, %r3, 3;
	setp.eq.s32 	%p3, %r23, 3;
	@%p3 bra 	$L__BB1_4;
	add.s32 	%r24, %r3, 1;
	and.b32  	%r25, %r24, 3;
	neg.s32 	%r27, %r25;
$L__BB1_3:
	.pragma "nounroll";
	mul.wide.s32 	%rd7, %r29, 4;
	add.s64 	%rd8, %rd1, %rd7;
	add.s64 	%rd9, %rd2, %rd7;
	add.s64 	%rd10, %rd3, %rd7;
	ld.global.f32 	%f1, [%rd10];
	st.global.f32 	[%rd9], %f1;
	st.global.f32 	[%rd8], %f1;
	add.s32 	%r29, %r29, %r2;
	add.s32 	%r27, %r27, 1;
	setp.ne.s32 	%p4, %r27, 0;
	@%p4 bra 	$L__BB1_3;
$L__BB1_4:
	setp.lt.u32 	%p5, %r3, 3;
	@%p5 bra 	$L__BB1_7;
	mul.wide.s32 	%rd15, %r2, 4;
	shl.b32 	%r26, %r2, 2;
$L__BB1_6:
	mul.wide.s32 	%rd11, %r29, 4;
	add.s64 	%rd12, %rd3, %rd11;
	ld.global.f32 	%f2, [%rd12];
	add.s64 	%rd13, %rd2, %rd11;
	st.global.f32 	[%rd13], %f2;
	add.s64 	%rd14, %rd1, %rd11;
	st.global.f32 	[%rd14], %f2;
	add.s64 	%rd16, %rd12, %rd15;
	ld.global.f32 	%f3, [%rd16];
	add.s64 	%rd17, %rd13, %rd15;
	st.global.f32 	[%rd17], %f3;
	add.s64 	%rd18, %rd14, %rd15;
	st.global.f32 	[%rd18], %f3;
	add.s64 	%rd19, %rd16, %rd15;
	ld.global.f32 	%f4, [%rd19];
	add.s64 	%rd20, %rd17, %rd15;
	st.global.f32 	[%rd20], %f4;
	add.s64 	%rd21, %rd18, %rd15;
	st.global.f32 	[%rd21], %f4;
	add.s64 	%rd22, %rd19, %rd15;
	ld.global.f32 	%f5, [%rd22];
	add.s64 	%rd23, %rd20, %rd15;
	st.global.f32 	[%rd23], %f5;
	add.s64 	%rd24, %rd21, %rd15;
	st.global.f32 	[%rd24], %f5;
	add.s32 	%r29, %r26, %r29;
	setp.lt.s32 	%p6, %r29, %r12;
	@%p6 bra 	$L__BB1_6;
$L__BB1_7:
	ret;

}
	// .globl	mul_kernel
.visible .entry mul_kernel(
	.param .u64 .ptr .align 1 mul_kernel_param_0,
	.param .u64 .ptr .align 1 mul_kernel_param_1,
	.param .u64 .ptr .align 1 mul_kernel_param_2,
	.param .u32 mul_kernel_param_3
)
{
	.reg .pred 	%p<7>;
	.reg .b32 	%r<31>;
	.reg .b32 	%f<16>;
	.reg .b64 	%rd<25>;

	ld.param.u64 	%rd4, [mul_kernel_param_0];
	ld.param.u64 	%rd5, [mul_kernel_param_1];
	ld.param.u64 	%rd6, [mul_kernel_param_2];
	ld.param.u32 	%r12, [mul_kernel_param_3];
	cvta.to.global.u64 	%rd1, %rd6;
	cvta.to.global.u64 	%rd2, %rd5;
	cvta.to.global.u64 	%rd3, %rd4;
	mov.u32 	%r13, %ctaid.x;
	mov.u32 	%r14, %ntid.x;
	mov.u32 	%r15, %tid.x;
	mad.lo.s32 	%r29, %r13, %r14, %r15;
	mov.u32 	%r16, %nctaid.x;
	mul.lo.s32 	%r2, %r14, %r16;
	setp.ge.s32 	%p1, %r29, %r12;
	@%p1 bra 	$L__BB2_7;
	add.s32 	%r17, %r29, %r2;
	max.s32 	%r18, %r12, %r17;
	setp.lt.s32 	%p2, %r17, %r12;
	selp.u32 	%r19, 1, 0, %p2;
	add.s32 	%r20, %r17, %r19;
	sub.s32 	%r21, %r18, %r20;
	div.u32 	%r22, %r21, %r2;
	add.s32 	%r3, %r22, %r19;
	and.b32  	%r23, %r3, 3;
	setp.eq.s32 	%p3, %r23, 3;
	@%p3 bra 	$L__BB2_4;
	add.s32 	%r24, %r3, 1;
	and.b32  	%r25, %r24, 3;
	neg.s32 	%r27, %r25;
$L__BB2_3:
	.pragma "nounroll";
	mul.wide.s32 	%rd7, %r29, 4;
	add.s64 	%rd8, %rd1, %rd7;
	add.s64 	%rd9, %rd2, %rd7;
	add.s64 	%rd10, %rd3, %rd7;
	ld.global.f32 	%f1, [%rd10];
	ld.global.f32 	%f2, [%rd9];
	mul.f32 	%f3, %f1, %f2;
	st.global.f32 	[%rd8], %f3;
	add.s32 	%r29, %r29, %r2;
	add.s32 	%r27, %r27, 1;
	setp.ne.s32 	%p4, %r27, 0;
	@%p4 bra 	$L__BB2_3;
$L__BB2_4:
	setp.lt.u32 	%p5, %r3, 3;
	@%p5 bra 	$L__BB2_7;
	mul.wide.s32 	%rd15, %r2, 4;
	shl.b32 	%r26, %r2, 2;
$L__BB2_6:
	mul.wide.s32 	%rd11, %r29, 4;
	add.s64 	%rd12, %rd3, %rd11;
	ld.global.f32 	%f4, [%rd12];
	add.s64 	%rd13, %rd2, %rd11;
	ld.global.f32 	%f5, [%rd13];
	mul.f32 	%f6, %f4, %f5;
	add.s64 	%rd14, %rd1, %rd11;
	st.global.f32 	[%rd14], %f6;
	add.s64 	%rd16, %rd12, %rd15;
	ld.global.f32 	%f7, [%rd16];
	add.s64 	%rd17, %rd13, %rd15;
	ld.global.f32 	%f8, [%rd17];
	mul.f32 	%f9, %f7, %f8;
	add.s64 	%rd18, %rd14, %rd15;
	st.global.f32 	[%rd18], %f9;
	add.s64 	%rd19, %rd16, %rd15;
	ld.global.f32 	%f10, [%rd19];
	add.s64 	%rd20, %rd17, %rd15;
	ld.global.f32 	%f11, [%rd20];
	mul.f32 	%f12, %f10, %f11;
	add.s64 	%rd21, %rd18, %rd15;
	st.global.f32 	[%rd21], %f12;
	add.s64 	%rd22, %rd19, %rd15;
	ld.global.f32 	%f13, [%rd22];
	add.s64 	%rd23, %rd20, %rd15;
	ld.global.f32 	%f14, [%rd23];
	mul.f32 	%f15, %f13, %f14;
	add.s64 	%rd24, %rd21, %rd15;
	st.global.f32 	[%rd24], %f15;
	add.s32 	%r29, %r26, %r29;
	setp.lt.s32 	%p6, %r29, %r12;
	@%p6 bra 	$L__BB2_6;
$L__BB2_7:
	ret;

}
	// .globl	mul_backward_kernel
.visible .entry mul_backward_kernel(
	.param .u64 .ptr .align 1 mul_backward_kernel_param_0,
	.param .u64 .ptr .align 1 mul_backward_kernel_param_1,
	.param .u64 .ptr .align 1 mul_backward_kernel_param_2,
	.param .u64 .ptr .align 1 mul_backward_kernel_param_3,
	.param .u64 .ptr .align 1 mul_backward_kernel_param_4,
	.param .u32 mul_backward_kernel_param_5
)
{
	.reg .pred 	%p<7>;
	.reg .b32 	%r<31>;
	.reg .b32 	%f<31>;
	.reg .b64 	%rd<39>;

	ld.param.u64 	%rd6, [mul_backward_kernel_param_0];
	ld.param.u64 	%rd7, [mul_backward_kernel_param_1];
	ld.param.u64 	%rd8, [mul_backward_kernel_param_2];
	ld.param.u64 	%rd9, [mul_backward_kernel_param_3];
	ld.param.u64 	%rd10, [mul_backward_kernel_param_4];
	ld.param.u32 	%r12, [mul_backward_kernel_param_5];
	cvta.to.global.u64 	%rd1, %rd10;
	cvta.to.global.u64 	%rd2, %rd7;
	cvta.to.global.u64 	%rd3, %rd9;
	cvta.to.global.u64 	%rd4, %rd8;
	cvta.to.global.u64 	%rd5, %rd6;
	mov.u32 	%r13, %ctaid.x;
	mov.u32 	%r14, %ntid.x;
	mov.u32 	%r15, %tid.x;
	mad.lo.s32 	%r29, %r13, %r14, %r15;
	mov.u32 	%r16, %nctaid.x;
	mul.lo.s32 	%r2, %r16, %r14;
	setp.ge.s32 	%p1, %r29, %r12;
	@%p1 bra 	$L__BB3_7;
	add.s32 	%r17, %r29, %r2;
	max.s32 	%r18, %r12, %r17;
	setp.lt.s32 	%p2, %r17, %r12;
	selp.u32 	%r19, 1, 0, %p2;
	add.s32 	%r20, %r17, %r19;
	sub.s32 	%r21, %r18, %r20;
	div.u32 	%r22, %r21, %r2;
	add.s32 	%r3, %r22, %r19;
	and.b32  	%r23, %r3, 3;
	setp.eq.s32 	%p3, %r23, 3;
	@%p3 bra 	$L__BB3_4;
	add.s32 	%r24, %r3, 1;
	and.b32  	%r25, %r24, 3;
	neg.s32 	%r27, %r25;
$L__BB3_3:
	.pragma "nounroll";
	mul.wide.s32 	%rd11, %r29, 4;
	add.s64 	%rd12, %rd1, %rd11;
	add.s64 	%rd13, %rd2, %rd11;
	add.s64 	%rd14, %rd3, %rd11;
	add.s64 	%rd15, %rd4, %rd11;
	add.s64 	%rd16, %rd5, %rd11;
	ld.global.f32 	%f1, [%rd16];
	ld.global.f32 	%f2, [%rd15];
	mul.f32 	%f3, %f1, %f2;
	st.global.f32 	[%rd14], %f3;
	ld.global.f32 	%f4, [%rd16];
	ld.global.f32 	%f5, [%rd13];
	mul.f32 	%f6, %f4, %f5;
	st.global.f32 	[%rd12], %f6;
	add.s32 	%r29, %r29, %r2;
	add.s32 	%r27, %r27, 1;
	setp.ne.s32 	%p4, %r27, 0;
	@%p4 bra 	$L__BB3_3;
$L__BB3_4:
	setp.lt.u32 	%p5, %r3, 3;
	@%p5 bra 	$L__BB3_7;
	mul.wide.s32 	%rd23, %r2, 4;
	shl.b32 	%r26, %r2, 2;
$L__BB3_6:
	mul.wide.s32 	%rd17, %r29, 4;
	add.s64 	%rd18, %rd5, %rd17;
	ld.global.f32 	%f7, [%rd18];
	add.s64 	%rd19, %rd4, %rd17;
	ld.global.f32 	%f8, [%rd19];
	mul.f32 	%f9, %f7, %f8;
	add.s64 	%rd20, %rd3, %rd17;
	st.global.f32 	[%rd20], %f9;
	ld.global.f32 	%f10, [%rd18];
	add.s64 	%rd21, %rd2, %rd17;
	ld.global.f32 	%f11, [%rd21];
	mul.f32 	%f12, %f10, %f11;
	add.s64 	%rd22, %rd1, %rd17;
	st.global.f32 	[%rd22], %f12;
	add.s64 	%rd24, %rd18, %rd23;
	ld.global.f32 	%f13, [%rd24];
	add.s64 	%rd25, %rd19, %rd23;
	ld.global.f32 	%f14, [%rd25];
	mul.f32 	%f15, %f13, %f14;
	add.s64 	%rd26, %rd20, %rd23;
	st.global.f32 	[%rd26], %f15;
	ld.global.f32 	%f16, [%rd24];
	add.s64 	%rd27, %rd21, %rd23;
	ld.global.f32 	%f17, [%rd27];
	mul.f32 	%f18, %f16, %f17;
	add.s64 	%rd28, %rd22, %rd23;
	st.global.f32 	[%rd28], %f18;
	add.s64 	%rd29, %rd24, %rd23;
	ld.global.f32 	%f19, [%rd29];
	add.s64 	%rd30, %rd25, %rd23;
	ld.global.f32 	%f20, [%rd30];
	mul.f32 	%f21, %f19, %f20;
	add.s64 	%rd31, %rd26, %rd23;
	st.global.f32 	[%rd31], %f21;
	ld.global.f32 	%f22, [%rd29];
	add.s64 	%rd32, %rd27, %rd23;
	ld.global.f32 	%f23, [%rd32];
	mul.f32 	%f24, %f22, %f23;
	add.s64 	%rd33, %rd28, %rd23;
	st.global.f32 	[%rd33], %f24;
	add.s64 	%rd34, %rd29, %rd23;
	ld.global.f32 	%f25, [%rd34];
	add.s64 	%rd35, %rd30, %rd23;
	ld.global.f32 	%f26, [%rd35];
	mul.f32 	%f27, %f25, %f26;
	add.s64 	%rd36, %rd31, %rd23;
	st.global.f32 	[%rd36], %f27;
	ld.global.f32 	%f28, [%rd34];
	add.s64 	%rd37, %rd32, %rd23;
	ld.global.f32 	%f29, [%rd37];
	mul.f32 	%f30, %f28, %f29;
	add.s64 	%rd38, %rd33, %rd23;
	st.global.f32 	[%rd38], %f30;
	add.s32 	%r29, %r26, %r29;
	setp.lt.s32 	%p6, %r29, %r12;
	@%p6 bra 	$L__BB3_6;
$L__BB3_7:
	ret;

}
	// .globl	relu_kernel
.visible .entry relu_kernel(
	.param .u64 .ptr .align 1 relu_kernel_param_0,
	.param .u64 .ptr .align 1 relu_kernel_param_1,
	.param .u32 relu_kernel_param_2
)
{
	.reg .pred 	%p<3>;
	.reg .b32 	%r<11>;
	.reg .b32 	%f<3>;
	.reg .b64 	%rd<8>;

	ld.param.u64 	%rd3, [relu_kernel_param_0];
	ld.param.u64 	%rd4, [relu_kernel_param_1];
	ld.param.u32 	%r6, [relu_kernel_param_2];
	mov.u32 	%r7, %ctaid.x;
	mov.u32 	%r1, %ntid.x;
	mov.u32 	%r8, %tid.x;
	mad.lo.s32 	%r10, %r7, %r1, %r8;
	setp.ge.s32 	%p1, %r10, %r6;
	@%p1 bra 	$L__BB4_3;
	mov.u32 	%r9, %nctaid.x;
	mul.lo.s32 	%r3, %r1, %r9;
	cvta.to.global.u64 	%rd1, %rd3;
	cvta.to.global.u64 	%rd2, %rd4;
$L__BB4_2:
	mul.wide.s32 	%rd5, %r10, 4;
	add.s64 	%rd6, %rd2, %rd5;
	add.s64 	%rd7, %rd1, %rd5;
	ld.global.f32 	%f1, [%rd7];
	max.f32 	%f2, %f1, 0f00000000;
	st.global.f32 	[%rd6], %f2;
	add.s32 	%r10, %r10, %r3;
	setp.lt.s32 	%p2, %r10, %r6;
	@%p2 bra 	$L__BB4_2;
$L__BB4_3:
	ret;

}
	// .globl	relu_backward_kernel
.visible .entry relu_backward_kernel(
	.param .u64 .ptr .align 1 relu_backward_kernel_param_0,
	.param .u64 .ptr .align 1 relu_backward_kernel_param_1,
	.param .u64 .ptr .align 1 relu_backward_kernel_param_2,
	.param .u32 relu_backward_kernel_param_3
)
{
	.reg .pred 	%p<4>;
	.reg .b32 	%r<11>;
	.reg .b32 	%f<6>;
	.reg .b64 	%rd<13>;

	ld.param.u64 	%rd4, [relu_backward_kernel_param_0];
	ld.param.u64 	%rd5, [relu_backward_kernel_param_1];
	ld.param.u64 	%rd6, [relu_backward_kernel_param_2];
	ld.param.u32 	%r6, [relu_backward_kernel_param_3];
	mov.u32 	%r7, %ctaid.x;
	mov.u32 	%r1, %ntid.x;
	mov.u32 	%r8, %tid.x;
	mad.lo.s32 	%r10, %r7, %r1, %r8;
	setp.ge.s32 	%p1, %r10, %r6;
	@%p1 bra 	$L__BB5_5;
	mov.u32 	%r9, %nctaid.x;
	mul.lo.s32 	%r3, %r1, %r9;
	cvta.to.global.u64 	%rd1, %rd5;
	cvta.to.global.u64 	%rd2, %rd4;
	cvta.to.global.u64 	%rd3, %rd6;
$L__BB5_2:
	mul.wide.s32 	%rd7, %r10, 4;
	add.s64 	%rd8, %rd1, %rd7;
	ld.global.f32 	%f4, [%rd8];
	setp.leu.f32 	%p2, %f4, 0f00000000;
	mov.f32 	%f5, 0f00000000;
	@%p2 bra 	$L__BB5_4;
	add.s64 	%rd10, %rd2, %rd7;
	ld.global.f32 	%f5, [%rd10];
$L__BB5_4:
	add.s64 	%rd12, %rd3, %rd7;
	st.global.f32 	[%rd12], %f5;
	add.s32 	%r10, %r10, %r3;
	setp.lt.s32 	%p3, %r10, %r6;
	@%p3 bra 	$L__BB5_2;
$L__BB5_5:
	ret;

}


// ===== COMPILED SASS (sm_100) =====

	.target	sm_100

	.elftype	@"ET_EXEC"


//--------------------- .note.nv.tkinfo           --------------------------
	.section	.note.nv.tkinfo,"",@"SHT_NOTE"
	.sectionflags	@"SHF_NOTE_NV_TKINFO"
	.tkinfo
        /*0018*/ 	.word	0x00000002
        /*0030*/ 	.string	""
        /*0030*/ 	.string	"ptxas"
        /*0030*/ 	.string	"Cuda compilation tools, release 13.0, V13.0.88"
        /*0030*/ 	.string	"Build cuda_13.0.r13.0/compiler.36424714_0"
        /*0030*/ 	.string	"-arch sm_100 -m 64 "



//--------------------- .note.nv.cuinfo           --------------------------
	.section	.note.nv.cuinfo,"",@"SHT_NOTE"
	.sectionflags	@"SHF_NOTE_NV_CUINFO"
        /*0018*/ 	.short	0x0002
        /*001a*/ 	.short	0x0064
        /*001c*/ 	.short	0x0082
	.zero		2


//--------------------- .nv.info                  --------------------------
	.section	.nv.info,"",@"SHT_CUDA_INFO"
	.align	4


	//----- nvinfo : EIATTR_REGCOUNT
	.align		4
        /*0000*/ 	.byte	0x04, 0x2f
        /*0002*/ 	.short	(.L_1 - .L_0)
	.align		4
.L_0:
        /*0004*/ 	.word	index@(add_kernel)
        /*0008*/ 	.word	0x0000001a


	//----- nvinfo : EIATTR_FRAME_SIZE
	.align		4
.L_1:
        /*000c*/ 	.byte	0x04, 0x11
        /*000e*/ 	.short	(.L_3 - .L_2)
	.align		4
.L_2:
        /*0010*/ 	.word	index@(add_kernel)
        /*0014*/ 	.word	0x00000000


	//----- nvinfo : EIATTR_REGCOUNT
	.align		4
.L_3:
        /*0018*/ 	.byte	0x04, 0x2f
        /*001a*/ 	.short	(.L_5 - .L_4)
	.align		4
.L_4:
        /*001c*/ 	.word	index@(add_backward_kernel)
        /*0020*/ 	.word	0x00000020


	//----- nvinfo : EIATTR_FRAME_SIZE
	.align		4
.L_5:
        /*0024*/ 	.byte	0x04, 0x11
        /*0026*/ 	.short	(.L_7 - .L_6)
	.align		4
.L_6:
        /*0028*/ 	.word	index@(add_backward_kernel)
        /*002c*/ 	.word	0x00000000


	//----- nvinfo : EIATTR_REGCOUNT
	.align		4
.L_7:
        /*0030*/ 	.byte	0x04, 0x2f
        /*0032*/ 	.short	(.L_9 - .L_8)
	.align		4
.L_8:
        /*0034*/ 	.word	index@(mul_kernel)
        /*0038*/ 	.word	0x0000001a


	//----- nvinfo : EIATTR_FRAME_SIZE
	.align		4
.L_9:
        /*003c*/ 	.byte	0x04, 0x11
        /*003e*/ 	.short	(.L_11 - .L_10)
	.align		4
.L_10:
        /*0040*/ 	.word	index@(mul_kernel)
        /*0044*/ 	.word	0x00000000


	//----- nvinfo : EIATTR_REGCOUNT
	.align		4
.L_11:
        /*0048*/ 	.byte	0x04, 0x2f
        /*004a*/ 	.short	(.L_13 - .L_12)
	.align		4
.L_12:
        /*004c*/ 	.word	index@(mul_backward_kernel)
        /*0050*/ 	.word	0x0000001e


	//----- nvinfo : EIATTR_FRAME_SIZE
	.align		4
.L_13:
        /*0054*/ 	.byte	0x04, 0x11
        /*0056*/ 	.short	(.L_15 - .L_14)
	.align		4
.L_14:
        /*0058*/ 	.word	index@(mul_backward_kernel)
        /*005c*/ 	.word	0x00000000


	//----- nvinfo : EIATTR_REGCOUNT
	.align		4
.L_15:
        /*0060*/ 	.byte	0x04, 0x2f
        /*0062*/ 	.short	(.L_17 - .L_16)
	.align		4
.L_16:
        /*0064*/ 	.word	index@(relu_kernel)
        /*0068*/ 	.word	0x00000010


	//----- nvinfo : EIATTR_FRAME_SIZE
	.align		4
.L_17:
        /*006c*/ 	.byte	0x04, 0x11
        /*006e*/ 	.short	(.L_19 - .L_18)
	.align		4
.L_18:
        /*0070*/ 	.word	index@(relu_kernel)
        /*0074*/ 	.word	0x00000000


	//----- nvinfo : EIATTR_REGCOUNT
	.align		4
.L_19:
        /*0078*/ 	.byte	0x04, 0x2f
        /*007a*/ 	.short	(.L_21 - .L_20)
	.align		4
.L_20:
        /*007c*/ 	.word	index@(relu_backward_kernel)
        /*0080*/ 	.word	0x00000012


	//----- nvinfo : EIATTR_FRAME_SIZE
	.align		4
.L_21:
        /*0084*/ 	.byte	0x04, 0x11
        /*0086*/ 	.short	(.L_23 - .L_22)
	.align		4
.L_22:
        /*0088*/ 	.word	index@(relu_backward_kernel)
        /*008c*/ 	.word	0x00000000


	//----- nvinfo : EIATTR_MIN_STACK_SIZE
	.align		4
.L_23:
        /*0090*/ 	.byte	0x04, 0x12
        /*0092*/ 	.short	(.L_25 - .L_24)
	.align		4
.L_24:
        /*0094*/ 	.word	index@(relu_backward_kernel)
        /*0098*/ 	.word	0x00000000


	//----- nvinfo : EIATTR_MIN_STACK_SIZE
	.align		4
.L_25:
        /*009c*/ 	.byte	0x04, 0x12
        /*009e*/ 	.short	(.L_27 - .L_26)
	.align		4
.L_26:
        /*00a0*/ 	.word	index@(relu_kernel)
        /*00a4*/ 	.word	0x00000000


	//----- nvinfo : EIATTR_MIN_STACK_SIZE
	.align		4
.L_27:
        /*00a8*/ 	.byte	0x04, 0x12
        /*00aa*/ 	.short	(.L_29 - .L_28)
	.align		4
.L_28:
        /*00ac*/ 	.word	index@(mul_backward_kernel)
        /*00b0*/ 	.word	0x00000000


	//----- nvinfo : EIATTR_MIN_STACK_SIZE
	.align		4
.L_29:
        /*00b4*/ 	.byte	0x04, 0x12
        /*00b6*/ 	.short	(.L_31 - .L_30)
	.align		4
.L_30:
        /*00b8*/ 	.word	index@(mul_kernel)
        /*00bc*/ 	.word	0x00000000


	//----- nvinfo : EIATTR_MIN_STACK_SIZE
	.align		4
.L_31:
        /*00c0*/ 	.byte	0x04, 0x12
        /*00c2*/ 	.short	(.L_33 - .L_32)
	.align		4
.L_32:
        /*00c4*/ 	.word	index@(add_backward_kernel)
        /*00c8*/ 	.word	0x00000000


	//----- nvinfo : EIATTR_MIN_STACK_SIZE
	.align		4
.L_33:
        /*00cc*/ 	.byte	0x04, 0x12
        /*00ce*/ 	.short	(.L_35 - .L_34)
	.align		4
.L_34:
        /*00d0*/ 	.word	index@(add_kernel)
        /*00d4*/ 	.word	0x00000000
.L_35:


//--------------------- .nv.compat                --------------------------
	.section	.nv.compat,"",@"SHT_CUDA_COMPAT_INFO"
	.align	4
        /*0000*/ 	.byte	0x02, 0x09, 0x00, 0x00, 0x02, 0x02, 0x01, 0x00, 0x02, 0x05, 0x05, 0x00, 0x03, 0x07, 0x01, 0x01
        /*0010*/ 	.byte	0x02, 0x03, 0x00, 0x00, 0x02, 0x06, 0x01, 0x00, 0x04, 0x0b, 0x08, 0x00, 0x09, 0x00, 0x00, 0x00
        /*0020*/ 	.byte	0x00, 0x00, 0x00, 0x00


//--------------------- .nv.info.relu_backward_kernel --------------------------
	.section	.nv.info.relu_backward_kernel,"",@"SHT_CUDA_INFO"
	.sectionflags	@""
	.align	4


	//----- nvinfo : EIATTR_CUDA_API_VERSION
	.align		4
        /*0000*/ 	.byte	0x04, 0x37
        /*0002*/ 	.short	(.L_37 - .L_36)
.L_36:
        /*0004*/ 	.word	0x00000082


	//----- nvinfo : EIATTR_KPARAM_INFO
	.align		4
.L_37:
        /*0008*/ 	.byte	0x04, 0x17
        /*000a*/ 	.short	(.L_39 - .L_38)
.L_38:
        /*000c*/ 	.word	0x00000000
        /*0010*/ 	.short	0x0003
        /*0012*/ 	.short	0x0018
        /*0014*/ 	.byte	0x00, 0xf0, 0x11, 0x00


	//----- nvinfo : EIATTR_KPARAM_INFO
	.align		4
.L_39:
        /*0018*/ 	.byte	0x04, 0x17
        /*001a*/ 	.short	(.L_41 - .L_40)
.L_40:
        /*001c*/ 	.word	0x00000000
        /*0020*/ 	.short	0x0002
        /*0022*/ 	.short	0x0010
        /*0024*/ 	.byte	0x00, 0xf5, 0x21, 0x00


	//----- nvinfo : EIATTR_KPARAM_INFO
	.align		4
.L_41:
        /*0028*/ 	.byte	0x04, 0x17
        /*002a*/ 	.short	(.L_43 - .L_42)
.L_42:
        /*002c*/ 	.word	0x00000000
        /*0030*/ 	.short	0x0001
        /*0032*/ 	.short	0x0008
        /*0034*/ 	.byte	0x00, 0xf5, 0x21, 0x00


	//----- nvinfo : EIATTR_KPARAM_INFO
	.align		4
.L_43:
        /*0038*/ 	.byte	0x04, 0x17
        /*003a*/ 	.short	(.L_45 - .L_44)
.L_44:
        /*003c*/ 	.word	0x00000000
        /*0040*/ 	.short	0x0000
        /*0042*/ 	.short	0x0000
        /*0044*/ 	.byte	0x00, 0xf5, 0x21, 0x00


	//----- nvinfo : EIATTR_SPARSE_MMA_MASK
	.align		4
.L_45:
        /*0048*/ 	.byte	0x03, 0x50
        /*004a*/ 	.short	0x0000


	//----- nvinfo : EIATTR_MAXREG_COUNT
	.align		4
        /*004c*/ 	.byte	0x03, 0x1b
        /*004e*/ 	.short	0x00ff


	//----- nvinfo : EIATTR_MERCURY_ISA_VERSION
	.align		4
        /*0050*/ 	.byte	0x03, 0x5f
        /*0052*/ 	.short	0x0101


	//----- nvinfo : EIATTR_VRC_CTA_INIT_COUNT
	.align		4
        /*0054*/ 	.byte	0x02, 0x4a
	.zero		1
	.zero		1


	//----- nvinfo : EIATTR_EXIT_INSTR_OFFSETS
	.align		4
        /*0058*/ 	.byte	0x04, 0x1c
        /*005a*/ 	.short	(.L_47 - .L_46)


	//   ....[0]....
.L_46:
        /*005c*/ 	.word	0x00000070


	//   ....[1]....
        /*0060*/ 	.word	0x000001a0


	//----- nvinfo : EIATTR_CRS_STACK_SIZE
	.align		4
.L_47:
        /*0064*/ 	.byte	0x04, 0x1e
        /*0066*/ 	.short	(.L_49 - .L_48)
.L_48:
        /*0068*/ 	.word	0x00000000


	//----- nvinfo : EIATTR_CBANK_PARAM_SIZE
	.align		4
.L_49:
        /*006c*/ 	.byte	0x03, 0x19
        /*006e*/ 	.short	0x001c


	//----- nvinfo : EIATTR_PARAM_CBANK
	.align		4
        /*0070*/ 	.byte	0x04, 0x0a
        /*0072*/ 	.short	(.L_51 - .L_50)
	.align		4
.L_50:
        /*0074*/ 	.word	index@(.nv.constant0.relu_backward_kernel)
        /*0078*/ 	.short	0x0380
        /*007a*/ 	.short	0x001c


	//----- nvinfo : EIATTR_SW_WAR
	.align		4
.L_51:
        /*007c*/ 	.byte	0x04, 0x36
        /*007e*/ 	.short	(.L_53 - .L_52)
.L_52:
        /*0080*/ 	.word	0x00000008
.L_53:


//--------------------- .nv.info.relu_kernel      --------------------------
	.section	.nv.info.relu_kernel,"",@"SHT_CUDA_INFO"
	.sectionflags	@""
	.align	4


	//----- nvinfo : EIATTR_CUDA_API_VERSION
	.align		4
        /*0000*/ 	.byte	0x04, 0x37
        /*0002*/ 	.short	(.L_55 - .L_54)
.L_54:
        /*0004*/ 	.word	0x00000082


	//----- nvinfo : EIATTR_KPARAM_INFO
	.align		4
.L_55:
        /*0008*/ 	.byte	0x04, 0x17
        /*000a*/ 	.short	(.L_57 - .L_56)
.L_56:
        /*000c*/ 	.word	0x00000000
        /*0010*/ 	.short	0x0002
        /*0012*/ 	.short	0x0010
        /*0014*/ 	.byte	0x00, 0xf0, 0x11, 0x00


	//----- nvinfo : EIATTR_KPARAM_INFO
	.align		4
.L_57:
        /*0018*/ 	.byte	0x04, 0x17
        /*001a*/ 	.short	(.L_59 - .L_58)
.L_58:
        /*001c*/ 	.word	0x00000000
        /*0020*/ 	.short	0x0001
        /*0022*/ 	.short	0x0008
        /*0024*/ 	.byte	0x00, 0xf5, 0x21, 0x00


	//----- nvinfo : EIATTR_KPARAM_INFO
	.align		4
.L_59:
        /*0028*/ 	.byte	0x04, 0x17
        /*002a*/ 	.short	(.L_61 - .L_60)
.L_60:
        /*002c*/ 	.word	0x00000000
        /*0030*/ 	.short	0x0000
        /*0032*/ 	.short	0x0000
        /*0034*/ 	.byte	0x00, 0xf5, 0x21, 0x00


	//----- nvinfo : EIATTR_SPARSE_MMA_MASK
	.align		4
.L_61:
        /*0038*/ 	.byte	0x03, 0x50
        /*003a*/ 	.short	0x0000


	//----- nvinfo : EIATTR_MAXREG_COUNT
	.align		4
        /*003c*/ 	.byte	0x03, 0x1b
        /*003e*/ 	.short	0x00ff


	//----- nvinfo : EIATTR_MERCURY_ISA_VERSION
	.align		4
        /*0040*/ 	.byte	0x03, 0x5f
        /*0042*/ 	.short	0x0101


	//----- nvinfo : EIATTR_VRC_CTA_INIT_COUNT
	.align		4
        /*0044*/ 	.byte	0x02, 0x4a
	.zero		1
	.zero		1


	//----- nvinfo : EIATTR_EXIT_INSTR_OFFSETS
	.align		4
        /*0048*/ 	.byte	0x04, 0x1c
        /*004a*/ 	.short	(.L_63 - .L_62)


	//   ....[0]....
.L_62:
        /*004c*/ 	.word	0x00000070


	//   ....[1]....
        /*0050*/ 	.word	0x00000150


	//----- nvinfo : EIATTR_CRS_STACK_SIZE
	.align		4
.L_63:
        /*0054*/ 	.byte	0x04, 0x1e
        /*0056*/ 	.short	(.L_65 - .L_64)
.L_64:
        /*0058*/ 	.word	0x00000000


	//----- nvinfo : EIATTR_CBANK_PARAM_SIZE
	.align		4
.L_65:
        /*005c*/ 	.byte	0x03, 0x19
        /*005e*/ 	.short	0x0014


	//----- nvinfo : EIATTR_PARAM_CBANK
	.align		4
        /*0060*/ 	.byte	0x04, 0x0a
        /*0062*/ 	.short	(.L_67 - .L_66)
	.align		4
.L_66:
        /*0064*/ 	.word	index@(.nv.constant0.relu_kernel)
        /*0068*/ 	.short	0x0380
        /*006a*/ 	.short	0x0014


	//----- nvinfo : EIATTR_SW_WAR
	.align		4
.L_67:
        /*006c*/ 	.byte	0x04, 0x36
        /*006e*/ 	.short	(.L_69 - .L_68)
.L_68:
        /*0070*/ 	.word	0x00000008
.L_69:


//--------------------- .nv.info.mul_backward_kernel --------------------------
	.section	.nv.info.mul_backward_kernel,"",@"SHT_CUDA_INFO"
	.sectionflags	@""
	.align	4


	//----- nvinfo : EIATTR_CUDA_API_VERSION
	.align		4
        /*0000*/ 	.byte	0x04, 0x37
        /*0002*/ 	.short	(.L_71 - .L_70)
.L_70:
        /*0004*/ 	.word	0x00000082


	//----- nvinfo : EIATTR_KPARAM_INFO
	.align		4
.L_71:
        /*0008*/ 	.byte	0x04, 0x17
        /*000a*/ 	.short	(.L_73 - .L_72)
.L_72:
        /*000c*/ 	.word	0x00000000
        /*0010*/ 	.short	0x0005
        /*0012*/ 	.short	0x0028
        /*0014*/ 	.byte	0x00, 0xf0, 0x11, 0x00


	//----- nvinfo : EIATTR_KPARAM_INFO
	.align		4
.L_73:
        /*0018*/ 	.byte	0x04, 0x17
        /*001a*/ 	.short	(.L_75 - .L_74)
.L_74:
        /*001c*/ 	.word	0x00000000
        /*0020*/ 	.short	0x0004
        /*0022*/ 	.short	0x0020
        /*0024*/ 	.byte	0x00, 0xf5, 0x21, 0x00


	//----- nvinfo : EIATTR_KPARAM_INFO
	.align		4
.L_75:
        /*0028*/ 	.byte	0x04, 0x17
        /*002a*/ 	.short	(.L_77 - .L_76)
.L_76:
        /*002c*/ 	.word	0x00000000
        /*0030*/ 	.short	0x0003
        /*0032*/ 	.short	0x0018
        /*0034*/ 	.byte	0x00, 0xf5, 0x21, 0x00


	//----- nvinfo : EIATTR_KPARAM_INFO
	.align		4
.L_77:
        /*0038*/ 	.byte	0x04, 0x17
        /*003a*/ 	.short	(.L_79 - .L_78)
.L_78:
        /*003c*/ 	.word	0x00000000
        /*0040*/ 	.short	0x0002
        /*0042*/ 	.short	0x0010
        /*0044*/ 	.byte	0x00, 0xf5, 0x21, 0x00


	//----- nvinfo : EIATTR_KPARAM_INFO
	.align		4
.L_79:
        /*0048*/ 	.byte	0x04, 0x17
        /*004a*/ 	.short	(.L_81 - .L_80)
.L_80:
        /*004c*/ 	.word	0x00000000
        /*0050*/ 	.short	0x0001
        /*0052*/ 	.short	0x0008
        /*0054*/ 	.byte	0x00, 0xf5, 0x21, 0x00


	//----- nvinfo : EIATTR_KPARAM_INFO
	.align		4
.L_81:
        /*0058*/ 	.byte	0x04, 0x17
        /*005a*/ 	.short	(.L_83 - .L_82)
.L_82:
        /*005c*/ 	.word	0x00000000
        /*0060*/ 	.short	0x0000
        /*0062*/ 	.short	0x0000
        /*0064*/ 	.byte	0x00, 0xf5, 0x21, 0x00


	//----- nvinfo : EIATTR_SPARSE_MMA_MASK
	.align		4
.L_83:
        /*0068*/ 	.byte	0x03, 0x50
        /*006a*/ 	.short	0x0000


	//----- nvinfo : EIATTR_MAXREG_COUNT
	.align		4
        /*006c*/ 	.byte	0x03, 0x1b
        /*006e*/ 	.short	0x00ff


	//----- nvinfo : EIATTR_MERCURY_ISA_VERSION
	.align		4
        /*0070*/ 	.byte	0x03, 0x5f
        /*0072*/ 	.short	0x0101


	//----- nvinfo : EIATTR_VRC_CTA_INIT_COUNT
	.align		4
        /*0074*/ 	.byte	0x02, 0x4a
	.zero		1
	.zero		1


	//----- nvinfo : EIATTR_EXIT_INSTR_OFFSETS
	.align		4
        /*0078*/ 	.byte	0x04, 0x1c
        /*007a*/ 	.short	(.L_85 - .L_84)


	//   ....[0]....
.L_84:
        /*007c*/ 	.word	0x00000090


	//   ....[1]....
        /*0080*/ 	.word	0x00000420


	//   ....[2]....
        /*0084*/ 	.word	0x000007f0


	//----- nvinfo : EIATTR_CRS_STACK_SIZE
	.align		4
.L_85:
        /*0088*/ 	.byte	0x04, 0x1e
        /*008a*/ 	.short	(.L_87 - .L_86)
.L_86:
        /*008c*/ 	.word	0x00000000


	//----- nvinfo : EIATTR_CBANK_PARAM_SIZE
	.align		4
.L_87:
        /*0090*/ 	.byte	0x03, 0x19
        /*0092*/ 	.short	0x002c


	//----- nvinfo : EIATTR_PARAM_CBANK
	.align		4
        /*0094*/ 	.byte	0x04, 0x0a
        /*0096*/ 	.short	(.L_89 - .L_88)
	.align		4
.L_88:
        /*0098*/ 	.word	index@(.nv.constant0.mul_backward_kernel)
        /*009c*/ 	.short	0x0380
        /*009e*/ 	.short	0x002c


	//----- nvinfo : EIATTR_SW_WAR
	.align		4
.L_89:
        /*00a0*/ 	.byte	0x04, 0x36
        /*00a2*/ 	.short	(.L_91 - .L_90)
.L_90:
        /*00a4*/ 	.word	0x00000008
.L_91:


//--------------------- .nv.info.mul_kernel       --------------------------
	.section	.nv.info.mul_kernel,"",@"SHT_CUDA_INFO"
	.sectionflags	@""
	.align	4


	//----- nvinfo : EIATTR_CUDA_API_VERSION
	.align		4
        /*0000*/ 	.byte	0x04, 0x37
        /*0002*/ 	.short	(.L_93 - .L_92)
.L_92:
        /*0004*/ 	.word	0x00000082


	//----- nvinfo : EIATTR_KPARAM_INFO
	.align		4
.L_93:
        /*0008*/ 	.byte	0x04, 0x17
        /*000a*/ 	.short	(.L_95 - .L_94)
.L_94:
        /*000c*/ 	.word	0x00000000
        /*0010*/ 	.short	0x0003
        /*0012*/ 	.short	0x0018
        /*0014*/ 	.byte	0x00, 0xf0, 0x11, 0x00


	//----- nvinfo : EIATTR_KPARAM_INFO
	.align		4
.L_95:
        /*0018*/ 	.byte	0x04, 0x17
        /*001a*/ 	.short	(.L_97 - .L_96)
.L_96:
        /*001c*/ 	.word	0x00000000
        /*0020*/ 	.short	0x0002
        /*0022*/ 	.short	0x0010
        /*0024*/ 	.byte	0x00, 0xf5, 0x21, 0x00


	//----- nvinfo : EIATTR_KPARAM_INFO
	.align		4
.L_97:
        /*0028*/ 	.byte	0x04, 0x17
        /*002a*/ 	.short	(.L_99 - .L_98)
.L_98:
        /*002c*/ 	.word	0x00000000
        /*0030*/ 	.short	0x0001
        /*0032*/ 	.short	0x0008
        /*0034*/ 	.byte	0x00, 0xf5, 0x21, 0x00


	//----- nvinfo : EIATTR_KPARAM_INFO
	.align		4
.L_99:
        /*0038*/ 	.byte	0x04, 0x17
        /*003a*/ 	.short	(.L_101 - .L_100)
.L_100:
        /*003c*/ 	.word	0x00000000
        /*0040*/ 	.short	0x0000
        /*0042*/ 	.short	0x0000
        /*0044*/ 	.byte	0x00, 0xf5, 0x21, 0x00


	//----- nvinfo : EIATTR_SPARSE_MMA_MASK
	.align		4
.L_101:
        /*0048*/ 	.byte	0x03, 0x50
        /*004a*/ 	.short	0x0000


	//----- nvinfo : EIATTR_MAXREG_COUNT
	.align		4
        /*004c*/ 	.byte	0x03, 0x1b
        /*004e*/ 	.short	0x00ff


	//----- nvinfo : EIATTR_MERCURY_ISA_VERSION
	.align		4
        /*0050*/ 	.byte	0x03, 0x5f
        /*0052*/ 	.short	0x0101


	//----- nvinfo : EIATTR_VRC_CTA_INIT_COUNT
	.align		4
        /*0054*/ 	.byte	0x02, 0x4a
	.zero		1
	.zero		1


	//----- nvinfo : EIATTR_EXIT_INSTR_OFFSETS
	.align		4
        /*0058*/ 	.byte	0x04, 0x1c
        /*005a*/ 	.short	(.L_103 - .L_102)


	//   ....[0]....
.L_102:
        /*005c*/ 	.word	0x00000090


	//   ....[1]....
        /*0060*/ 	.word	0x000003a0


	//   ....[2]....
        /*0064*/ 	.word	0x000005d0


	//----- nvinfo : EIATTR_CRS_STACK_SIZE
	.align		4
.L_103:
        /*0068*/ 	.byte	0x04, 0x1e
        /*006a*/ 	.short	(.L_105 - .L_104)
.L_104:
        /*006c*/ 	.word	0x00000000


	//----- nvinfo : EIATTR_CBANK_PARAM_SIZE
	.align		4
.L_105:
        /*0070*/ 	.byte	0x03, 0x19
        /*0072*/ 	.short	0x001c


	//----- nvinfo : EIATTR_PARAM_CBANK
	.align		4
        /*0074*/ 	.byte	0x04, 0x0a
        /*0076*/ 	.short	(.L_107 - .L_106)
	.align		4
.L_106:
        /*0078*/ 	.word	index@(.nv.constant0.mul_kernel)
        /*007c*/ 	.short	0x0380
        /*007e*/ 	.short	0x001c


	//----- nvinfo : EIATTR_SW_WAR
	.align		4
.L_107:
        /*0080*/ 	.byte	0x04, 0x36
        /*0082*/ 	.short	(.L_109 - .L_108)
.L_108:
        /*0084*/ 	.word	0x00000008
.L_109:


//--------------------- .nv.info.add_backward_kernel --------------------------
	.section	.nv.info.add_backward_kernel,"",@"SHT_CUDA_INFO"
	.sectionflags	@""
	.align	4


	//----- nvinfo : EIATTR_CUDA_API_VERSION
	.align		4
        /*0000*/ 	.byte	0x04, 0x37
        /*0002*/ 	.short	(.L_111 - .L_110)
.L_110:
        /*0004*/ 	.word	0x00000082


	//----- nvinfo : EIATTR_KPARAM_INFO
	.align		4
.L_111:
        /*0008*/ 	.byte	0x04, 0x17
        /*000a*/ 	.short	(.L_113 - .L_112)
.L_112:
        /*000c*/ 	.word	0x00000000
        /*0010*/ 	.short	0x0003
        /*0012*/ 	.short	0x0018
        /*0014*/ 	.byte	0x00, 0xf0, 0x11, 0x00


	//----- nvinfo : EIATTR_KPARAM_INFO
	.align		4
.L_113:
        /*0018*/ 	.byte	0x04, 0x17
        /*001a*/ 	.short	(.L_115 - .L_114)
.L_114:
        /*001c*/ 	.word	0x00000000
        /*0020*/ 	.short	0x0002
        /*0022*/ 	.short	0x0010
        /*0024*/ 	.byte	0x00, 0xf5, 0x21, 0x00


	//----- nvinfo : EIATTR_KPARAM_INFO
	.align		4
.L_115:
        /*0028*/ 	.byte	0x04, 0x17
        /*002a*/ 	.short	(.L_117 - .L_116)
.L_116:
        /*002c*/ 	.word	0x00000000
        /*0030*/ 	.short	0x0001
        /*0032*/ 	.short	0x0008
        /*0034*/ 	.byte	0x00, 0xf5, 0x21, 0x00


	//----- nvinfo : EIATTR_KPARAM_INFO
	.align		4
.L_117:
        /*0038*/ 	.byte	0x04, 0x17
        /*003a*/ 	.short	(.L_119 - .L_118)
.L_118:
        /*003c*/ 	.word	0x00000000
        /*0040*/ 	.short	0x0000
        /*0042*/ 	.short	0x0000
        /*0044*/ 	.byte	0x00, 0xf5, 0x21, 0x00


	//----- nvinfo : EIATTR_SPARSE_MMA_MASK
	.align		4
.L_119:
        /*0048*/ 	.byte	0x03, 0x50
        /*004a*/ 	.short	0x0000


	//----- nvinfo : EIATTR_MAXREG_COUNT
	.align		4
        /*004c*/ 	.byte	0x03, 0x1b
        /*004e*/ 	.short	0x00ff


	//----- nvinfo : EIATTR_MERCURY_ISA_VERSION
	.align		4
        /*0050*/ 	.byte	0x03, 0x5f
        /*0052*/ 	.short	0x0101


	//----- nvinfo : EIATTR_VRC_CTA_INIT_COUNT
	.align		4
        /*0054*/ 	.byte	0x02, 0x4a
	.zero		1
	.zero		1


	//----- nvinfo : EIATTR_EXIT_INSTR_OFFSETS
	.align		4
        /*0058*/ 	.byte	0x04, 0x1c
        /*005a*/ 	.short	(.L_121 - .L_120)


	//   ....[0]....
.L_120:
        /*005c*/ 	.word	0x00000090


	//   ....[1]....
        /*0060*/ 	.word	0x000003c0


	//   ....[2]....
        /*0064*/ 	.word	0x00000580


	//----- nvinfo : EIATTR_CRS_STACK_SIZE
	.align		4
.L_121:
        /*0068*/ 	.byte	0x04, 0x1e
        /*006a*/ 	.short	(.L_123 - .L_122)
.L_122:
        /*006c*/ 	.word	0x00000000


	//----- nvinfo : EIATTR_CBANK_PARAM_SIZE
	.align		4
.L_123:
        /*0070*/ 	.byte	0x03, 0x19
        /*0072*/ 	.short	0x001c


	//----- nvinfo : EIATTR_PARAM_CBANK
	.align		4
        /*0074*/ 	.byte	0x04, 0x0a
        /*0076*/ 	.short	(.L_125 - .L_124)
	.align		4
.L_124:
        /*0078*/ 	.word	index@(.nv.constant0.add_backward_kernel)
        /*007c*/ 	.short	0x0380
        /*007e*/ 	.short	0x001c


	//----- nvinfo : EIATTR_SW_WAR
	.align		4
.L_125:
        /*0080*/ 	.byte	0x04, 0x36
        /*0082*/ 	.short	(.L_127 - .L_126)
.L_126:
        /*0084*/ 	.word	0x00000008
.L_127:


//--------------------- .nv.info.add_kernel       --------------------------
	.section	.nv.info.add_kernel,"",@"SHT_CUDA_INFO"
	.sectionflags	@""
	.align	4


	//----- nvinfo : EIATTR_CUDA_API_VERSION
	.align		4
        /*0000*/ 	.byte	0x04, 0x37
        /*0002*/ 	.short	(.L_129 - .L_128)
.L_128:
        /*0004*/ 	.word	0x00000082


	//----- nvinfo : EIATTR_KPARAM_INFO
	.align		4
.L_129:
        /*0008*/ 	.byte	0x04, 0x17
        /*000a*/ 	.short	(.L_131 - .L_130)
.L_130:
        /*000c*/ 	.word	0x00000000
        /*0010*/ 	.short	0x0003
        /*0012*/ 	.short	0x0018
        /*0014*/ 	.byte	0x00, 0xf0, 0x11, 0x00


	//----- nvinfo : EIATTR_KPARAM_INFO
	.align		4
.L_131:
        /*0018*/ 	.byte	0x04, 0x17
        /*001a*/ 	.short	(.L_133 - .L_132)
.L_132:
        /*001c*/ 	.word	0x00000000
        /*0020*/ 	.short	0x0002
        /*0022*/ 	.short	0x0010
        /*0024*/ 	.byte	0x00, 0xf5, 0x21, 0x00


	//----- nvinfo : EIATTR_KPARAM_INFO
	.align		4
.L_133:
        /*0028*/ 	.byte	0x04, 0x17
        /*002a*/ 	.short	(.L_135 - .L_134)
.L_134:
        /*002c*/ 	.word	0x00000000
        /*0030*/ 	.short	0x0001
        /*0032*/ 	.short	0x0008
        /*0034*/ 	.byte	0x00, 0xf5, 0x21, 0x00


	//----- nvinfo : EIATTR_KPARAM_INFO
	.align		4
.L_135:
        /*0038*/ 	.byte	0x04, 0x17
        /*003a*/ 	.short	(.L_137 - .L_136)
.L_136:
        /*003c*/ 	.word	0x00000000
        /*0040*/ 	.short	0x0000
        /*0042*/ 	.short	0x0000
        /*0044*/ 	.byte	0x00, 0xf5, 0x21, 0x00


	//----- nvinfo : EIATTR_SPARSE_MMA_MASK
	.align		4
.L_137:
        /*0048*/ 	.byte	0x03, 0x50
        /*004a*/ 	.short	0x0000


	//----- nvinfo : EIATTR_MAXREG_COUNT
	.align		4
        /*004c*/ 	.byte	0x03, 0x1b
        /*004e*/ 	.short	0x00ff


	//----- nvinfo : EIATTR_MERCURY_ISA_VERSION
	.align		4
        /*0050*/ 	.byte	0x03, 0x5f
        /*0052*/ 	.short	0x0101


	//----- nvinfo : EIATTR_VRC_CTA_INIT_COUNT
	.align		4
        /*0054*/ 	.byte	0x02, 0x4a
	.zero		1
	.zero		1


	//----- nvinfo : EIATTR_EXIT_INSTR_OFFSETS
	.align		4
        /*0058*/ 	.byte	0x04, 0x1c
        /*005a*/ 	.short	(.L_139 - .L_138)


	//   ....[0]....
.L_138:
        /*005c*/ 	.word	0x00000090


	//   ....[1]....
        /*0060*/ 	.word	0x000003a0


	//   ....[2]....
        /*0064*/ 	.word	0x000005d0


	//----- nvinfo : EIATTR_CRS_STACK_SIZE
	.align		4
.L_139:
        /*0068*/ 	.byte	0x04, 0x1e
        /*006a*/ 	.short	(.L_141 - .L_140)
.L_140:
        /*006c*/ 	.word	0x00000000


	//----- nvinfo : EIATTR_CBANK_PARAM_SIZE
	.align		4
.L_141:
        /*0070*/ 	.byte	0x03, 0x19
        /*0072*/ 	.short	0x001c


	//----- nvinfo : EIATTR_PARAM_CBANK
	.align		4
        /*0074*/ 	.byte	0x04, 0x0a
        /*0076*/ 	.short	(.L_143 - .L_142)
	.align		4
.L_142:
        /*0078*/ 	.word	index@(.nv.constant0.add_kernel)
        /*007c*/ 	.short	0x0380
        /*007e*/ 	.short	0x001c


	//----- nvinfo : EIATTR_SW_WAR
	.align		4
.L_143:
        /*0080*/ 	.byte	0x04, 0x36
        /*0082*/ 	.short	(.L_145 - .L_144)
.L_144:
        /*0084*/ 	.word	0x00000008
.L_145:


//--------------------- .nv.callgraph             --------------------------
	.section	.nv.callgraph,"",@"SHT_CUDA_CALLGRAPH"
	.align	4
	.sectionentsize	8
	.align		4
        /*0000*/ 	.word	0x00000000
	.align		4
        /*0004*/ 	.word	0xffffffff
	.align		4
        /*0008*/ 	.word	0x00000000
	.align		4
        /*000c*/ 	.word	0xfffffffe
	.align		4
        /*0010*/ 	.word	0x00000000
	.align		4
        /*0014*/ 	.word	0xfffffffd
	.align		4
        /*0018*/ 	.word	0x00000000
	.align		4
        /*001c*/ 	.word	0xfffffffc


//--------------------- .text.relu_backward_kernel --------------------------
	.section	.text.relu_backward_kernel,"ax",@progbits
	.align	128
        .global         relu_backward_kernel
        .type           relu_backward_kernel,@function
        .size           relu_backward_kernel,(.L_x_24 - relu_backward_kernel)
        .other          relu_backward_kernel,@"STO_CUDA_ENTRY STV_DEFAULT"
relu_backward_kernel:
.text.relu_backward_kernel:
[----:B------:R-:W-:Y:S01]  /*0000*/  LDC R1, c[0x0][0x37c] ;  /* 0x0000df00ff017b82 */ /* 0x000fe20000000800 */
[----:B------:R-:W0:Y:S07]  /*0010*/  S2R R0, SR_TID.X ;  /* 0x0000000000007919 */ /* 0x000e2e0000002100 */
[----:B------:R-:W0:Y:S01]  /*0020*/  S2UR UR4, SR_CTAID.X ;  /* 0x00000000000479c3 */ /* 0x000e220000002500 */
[----:B------:R-:W1:Y:S07]  /*0030*/  LDCU UR5, c[0x0][0x398] ;  /* 0x00007300ff0577ac */ /* 0x000e6e0008000800 */
[----:B------:R-:W0:Y:S02]  /*0040*/  LDC R13, c[0x0][0x360] ;  /* 0x0000d800ff0d7b82 */ /* 0x000e240000000800 */
[----:B0-----:R-:W-:-:S05]  /*0050*/  IMAD R0, R13, UR4, R0 ;  /* 0x000000040d007c24 */ /* 0x001fca000f8e0200 */
[----:B-1----:R-:W-:-:S13]  /*0060*/  ISETP.GE.AND P0, PT, R0, UR5, PT ;  /* 0x0000000500007c0c */ /* 0x002fda000bf06270 */
[----:B------:R-:W-:Y:S05]  /*0070*/  @P0 EXIT ;  /* 0x000000000000094d */ /* 0x000fea0003800000 */
[----:B------:R-:W0:Y:S01]  /*0080*/  LDC.64 R8, c[0x0][0x388] ;  /* 0x0000e200ff087b82 */ /* 0x000e220000000a00 */
[----:B------:R-:W1:Y:S01]  /*0090*/  LDCU UR4, c[0x0][0x370] ;  /* 0x00006e00ff0477ac */ /* 0x000e620008000800 */
[----:B------:R-:W2:Y:S06]  /*00a0*/  LDCU.64 UR6, c[0x0][0x358] ;  /* 0x00006b00ff0677ac */ /* 0x000eac0008000a00 */
[----:B------:R-:W3:Y:S01]  /*00b0*/  LDC.64 R10, c[0x0][0x390] ;  /* 0x0000e400ff0a7b82 */ /* 0x000ee20000000a00 */
[----:B------:R-:W4:Y:S01]  /*00c0*/  LDCU UR5, c[0x0][0x398] ;  /* 0x00007300ff0577ac */ /* 0x000f220008000800 */
[----:B-1----:R-:W-:-:S07]  /*00d0*/  IMAD R13, R13, UR4, RZ ;  /* 0x000000040d0d7c24 */ /* 0x002fce000f8e02ff */
.L_x_0:
[----:B0-----:R-:W-:-:S06]  /*00e0*/  IMAD.WIDE R2, R0, 0x4, R8 ;  /* 0x0000000400027825 */ /* 0x001fcc00078e0208 */
[----:B--2---:R-:W2:Y:S01]  /*00f0*/  LDG.E R2, desc[UR6][R2.64] ;  /* 0x0000000602027981 */ /* 0x004ea2000c1e1900 */
[----:B-1----:R-:W-:Y:S01]  /*0100*/  HFMA2 R15, -RZ, RZ, 0, 0 ;  /* 0x00000000ff0f7431 */ /* 0x002fe200000001ff */
[----:B--2---:R-:W-:-:S13]  /*0110*/  FSETP.GT.AND P0, PT, R2, RZ, PT ;  /* 0x000000ff0200720b */ /* 0x004fda0003f04000 */
[----:B------:R-:W0:Y:S02]  /*0120*/  @P0 LDC.64 R4, c[0x0][0x380] ;  /* 0x0000e000ff040b82 */ /* 0x000e240000000a00 */
[----:B0-----:R-:W-:-:S05]  /*0130*/  @P0 IMAD.WIDE R4, R0, 0x4, R4 ;  /* 0x0000000400040825 */ /* 0x001fca00078e0204 */
[----:B------:R-:W2:Y:S01]  /*0140*/  @P0 LDG.E R15, desc[UR6][R4.64] ;  /* 0x00000006040f0981 */ /* 0x000ea2000c1e1900 */
[----:B---3--:R-:W-:Y:S01]  /*0150*/  IMAD.WIDE R6, R0, 0x4, R10 ;  /* 0x0000000400067825 */ /* 0x008fe200078e020a */
[----:B------:R-:W-:-:S04]  /*0160*/  IADD3 R0, PT, PT, R13, R0, RZ ;  /* 0x000000000d007210 */ /* 0x000fc80007ffe0ff */
[----:B----4-:R-:W-:Y:S01]  /*0170*/  ISETP.GE.AND P0, PT, R0, UR5, PT ;  /* 0x0000000500007c0c */ /* 0x010fe2000bf06270 */
[----:B--2---:R1:W-:-:S12]  /*0180*/  STG.E desc[UR6][R6.64], R15 ;  /* 0x0000000f06007986 */ /* 0x0043d8000c101906 */
[----:B------:R-:W-:Y:S05]  /*0190*/  @!P0 BRA `(.L_x_0) ;  /* 0xfffffffc00d08947 */ /* 0x000fea000383ffff */
[----:B------:R-:W-:Y:S05]  /*01a0*/  EXIT ;  /* 0x000000000000794d */ /* 0x000fea0003800000 */
.L_x_1:
[----:B------:R-:W-:-:S00]  /*01b0*/  BRA `(.L_x_1) ;  /* 0xfffffffc00fc7947 */ /* 0x000fc0000383ffff */
[----:B------:R-:W-:-:S00]  /*01c0*/  NOP ;  /* 0x0000000000007918 */ /* 0x000fc00000000000 */
        /* <DEDUP_REMOVED lines=11> */
.L_x_24:


//--------------------- .text.relu_kernel         --------------------------
	.section	.text.relu_kernel,"ax",@progbits
	.align	128
        .global         relu_kernel
        .type           relu_kernel,@function
        .size           relu_kernel,(.L_x_25 - relu_kernel)
        .other          relu_kernel,@"STO_CUDA_ENTRY STV_DEFAULT"
relu_kernel:
.text.relu_kernel:
        /* <DEDUP_REMOVED lines=12> */
[----:B-1----:R-:W-:-:S07]  /*00c0*/  IMAD R11, R11, UR4, RZ ;  /* 0x000000040b0b7c24 */ /* 0x002fce000f8e02ff */
.L_x_2:
[----:B0-----:R-:W-:-:S06]  /*00d0*/  IMAD.WIDE R4, R0, 0x4, R8 ;  /* 0x0000000400047825 */ /* 0x001fcc00078e0208 */
[----:B--2---:R-:W2:Y:S01]  /*00e0*/  LDG.E R4, desc[UR6][R4.64] ;  /* 0x0000000604047981 */ /* 0x004ea2000c1e1900 */
[----:B-1-3--:R-:W-:Y:S01]  /*00f0*/  IMAD.WIDE R2, R0, 0x4, R6 ;  /* 0x0000000400027825 */ /* 0x00afe200078e0206 */
[----:B------:R-:W-:-:S04]  /*0100*/  IADD3 R0, PT, PT, R11, R0, RZ ;  /* 0x000000000b007210 */ /* 0x000fc80007ffe0ff */
[----:B------:R-:W-:Y:S02]  /*0110*/  ISETP.GE.AND P0, PT, R0, UR5, PT ;  /* 0x0000000500007c0c */ /* 0x000fe4000bf06270 */
[----:B--2---:R-:W-:-:S05]  /*0120*/  FMNMX R13, RZ, R4, !PT ;  /* 0x00000004ff0d7209 */ /* 0x004fca0007800000 */
[----:B------:R1:W-:Y:S06]  /*0130*/  STG.E desc[UR6][R2.64], R13 ;  /* 0x0000000d02007986 */ /* 0x0003ec000c101906 */
[----:B------:R-:W-:Y:S05]  /*0140*/  @!P0 BRA `(.L_x_2) ;  /* 0xfffffffc00e08947 */ /* 0x000fea000383ffff */
[----:B------:R-:W-:Y:S05]  /*0150*/  EXIT ;  /* 0x000000000000794d */ /* 0x000fea0003800000 */
.L_x_3:
        /* <DEDUP_REMOVED lines=10> */
.L_x_25:


//--------------------- .text.mul_backward_kernel --------------------------
	.section	.text.mul_backward_kernel,"ax",@progbits
	.align	128
        .global         mul_backward_kernel
        .type           mul_backward_kernel,@function
        .size           mul_backward_kernel,(.L_x_26 - mul_backward_kernel)
        .other          mul_backward_kernel,@"STO_CUDA_ENTRY STV_DEFAULT"
mul_backward_kernel:
.text.mul_backward_kernel:
[----:B------:R-:W-:Y:S01]  /*0000*/  LDC R1, c[0x0][0x37c] ;  /* 0x0000df00ff017b82 */ /* 0x000fe20000000800 */
[----:B------:R-:W0:Y:S07]  /*0010*/  S2R R3, SR_TID.X ;  /* 0x0000000000037919 */ /* 0x000e2e0000002100 */
[----:B------:R-:W0:Y:S01]  /*0020*/  S2UR UR4, SR_CTAID.X ;  /* 0x00000000000479c3 */ /* 0x000e220000002500 */
[----:B------:R-:W1:Y:S07]  /*0030*/  LDCU UR6, c[0x0][0x3a8] ;  /* 0x00007500ff0677ac */ /* 0x000e6e0008000800 */
[----:B------:R-:W0:Y:S01]  /*0040*/  LDC R0, c[0x0][0x360] ;  /* 0x0000d800ff007b82 */ /* 0x000e220000000800 */
[----:B------:R-:W2:Y:S01]  /*0050*/  LDCU UR5, c[0x0][0x370] ;  /* 0x00006e00ff0577ac */ /* 0x000ea20008000800 */
[----:B0-----:R-:W-:-:S02]  /*0060*/  IMAD R3, R0, UR4, R3 ;  /* 0x0000000400037c24 */ /* 0x001fc4000f8e0203 */
[----:B--2---:R-:W-:-:S03]  /*0070*/  IMAD R0, R0, UR5, RZ ;  /* 0x0000000500007c24 */ /* 0x004fc6000f8e02ff */
[----:B-1----:R-:W-:-:S13]  /*0080*/  ISETP.GE.AND P0, PT, R3, UR6, PT ;  /* 0x0000000603007c0c */ /* 0x002fda000bf06270 */
[----:B------:R-:W-:Y:S05]  /*0090*/  @P0 EXIT ;  /* 0x000000000000094d */ /* 0x000fea0003800000 */
[----:B------:R-:W0:Y:S01]  /*00a0*/  I2F.U32.RP R8, R0 ;  /* 0x0000000000087306 */ /* 0x000e220000209000 */
[----:B------:R-:W-:Y:S01]  /*00b0*/  IADD3 R2, PT, PT, R0, R3, RZ ;  /* 0x0000000300027210 */ /* 0x000fe20007ffe0ff */
[----:B------:R-:W1:Y:S01]  /*00c0*/  LDCU.64 UR4, c[0x0][0x358] ;  /* 0x00006b00ff0477ac */ /* 0x000e620008000a00 */
[----:B------:R-:W-:Y:S01]  /*00d0*/  IADD3 R9, PT, PT, RZ, -R0, RZ ;  /* 0x80000000ff097210 */ /* 0x000fe20007ffe0ff */
[----:B------:R-:W-:Y:S01]  /*00e0*/  BSSY.RECONVERGENT B0, `(.L_x_4) ;  /* 0x0000033000007945 */ /* 0x000fe20003800200 */
[C---:B------:R-:W-:Y:S02]  /*00f0*/  ISETP.GE.AND P0, PT, R2.reuse, UR6, PT ;  /* 0x0000000602007c0c */ /* 0x040fe4000bf06270 */
[----:B------:R-:W-:Y:S02]  /*0100*/  VIMNMX R7, PT, PT, R2, UR6, !PT ;  /* 0x0000000602077c48 */ /* 0x000fe4000ffe0100 */
[----:B------:R-:W-:Y:S02]  /*0110*/  SEL R6, RZ, 0x1, P0 ;  /* 0x00000001ff067807 */ /* 0x000fe40000000000 */
[----:B------:R-:W-:-:S02]  /*0120*/  ISETP.NE.U32.AND P2, PT, R0, RZ, PT ;  /* 0x000000ff0000720c */ /* 0x000fc40003f45070 */
[----:B------:R-:W-:Y:S01]  /*0130*/  IADD3 R7, PT, PT, R7, -R2, -R6 ;  /* 0x8000000207077210 */ /* 0x000fe20007ffe806 */
[----:B0-----:R-:W0:Y:S02]  /*0140*/  MUFU.RCP R8, R8 ;  /* 0x0000000800087308 */ /* 0x001e240000001000 */
[----:B0-----:R-:W-:-:S06]  /*0150*/  IADD3 R4, PT, PT, R8, 0xffffffe, RZ ;  /* 0x0ffffffe08047810 */ /* 0x001fcc0007ffe0ff */
[----:B------:R0:W2:Y:S02]  /*0160*/  F2I.FTZ.U32.TRUNC.NTZ R5, R4 ;  /* 0x0000000400057305 */ /* 0x0000a4000021f000 */
[----:B0-----:R-:W-:Y:S02]  /*0170*/  HFMA2 R4, -RZ, RZ, 0, 0 ;  /* 0x00000000ff047431 */ /* 0x001fe400000001ff */
[----:B--2---:R-:W-:-:S04]  /*0180*/  IMAD R9, R9, R5, RZ ;  /* 0x0000000509097224 */ /* 0x004fc800078e02ff */
[----:B------:R-:W-:-:S06]  /*0190*/  IMAD.HI.U32 R8, R5, R9, R4 ;  /* 0x0000000905087227 */ /* 0x000fcc00078e0004 */
[----:B------:R-:W-:-:S05]  /*01a0*/  IMAD.HI.U32 R5, R8, R7, RZ ;  /* 0x0000000708057227 */ /* 0x000fca00078e00ff */
[----:B------:R-:W-:-:S05]  /*01b0*/  IADD3 R2, PT, PT, -R5, RZ, RZ ;  /* 0x000000ff05027210 */ /* 0x000fca0007ffe1ff */
[----:B------:R-:W-:-:S05]  /*01c0*/  IMAD R7, R0, R2, R7 ;  /* 0x0000000200077224 */ /* 0x000fca00078e0207 */
[----:B------:R-:W-:-:S13]  /*01d0*/  ISETP.GE.U32.AND P0, PT, R7, R0, PT ;  /* 0x000000000700720c */ /* 0x000fda0003f06070 */
[----:B------:R-:W-:Y:S02]  /*01e0*/  @P0 IADD3 R7, PT, PT, -R0, R7, RZ ;  /* 0x0000000700070210 */ /* 0x000fe40007ffe1ff */
[----:B------:R-:W-:Y:S02]  /*01f0*/  @P0 IADD3 R5, PT, PT, R5, 0x1, RZ ;  /* 0x0000000105050810 */ /* 0x000fe40007ffe0ff */
[----:B------:R-:W-:-:S13]  /*0200*/  ISETP.GE.U32.AND P1, PT, R7, R0, PT ;  /* 0x000000000700720c */ /* 0x000fda0003f26070 */
[----:B------:R-:W-:Y:S02]  /*0210*/  @P1 IADD3 R5, PT, PT, R5, 0x1, RZ ;  /* 0x0000000105051810 */ /* 0x000fe40007ffe0ff */
[----:B------:R-:W-:-:S04]  /*0220*/  @!P2 LOP3.LUT R5, RZ, R0, RZ, 0x33, !PT ;  /* 0x00000000ff05a212 */ /* 0x000fc800078e33ff */
[----:B------:R-:W-:-:S04]  /*0230*/  IADD3 R2, PT, PT, R6, R5, RZ ;  /* 0x0000000506027210 */ /* 0x000fc80007ffe0ff */
[C---:B------:R-:W-:Y:S02]  /*0240*/  LOP3.LUT R4, R2.reuse, 0x3, RZ, 0xc0, !PT ;  /* 0x0000000302047812 */ /* 0x040fe400078ec0ff */
[----:B------:R-:W-:Y:S02]  /*0250*/  ISETP.GE.U32.AND P1, PT, R2, 0x3, PT ;  /* 0x000000030200780c */ /* 0x000fe40003f26070 */
[----:B------:R-:W-:-:S13]  /*0260*/  ISETP.NE.AND P0, PT, R4, 0x3, PT ;  /* 0x000000030400780c */ /* 0x000fda0003f05270 */
[----:B-1----:R-:W-:Y:S05]  /*0270*/  @!P0 BRA `(.L_x_5) ;  /* 0x0000000000648947 */ /* 0x002fea0003800000 */
[----:B------:R-:W0:Y:S01]  /*0280*/  LDC.64 R12, c[0x0][0x3a0] ;  /* 0x0000e800ff0c7b82 */ /* 0x000e220000000a00 */
[----:B------:R-:W-:-:S04]  /*0290*/  IADD3 R2, PT, PT, R2, 0x1, RZ ;  /* 0x0000000102027810 */ /* 0x000fc80007ffe0ff */
[----:B------:R-:W-:-:S03]  /*02a0*/  LOP3.LUT R2, R2, 0x3, RZ, 0xc0, !PT ;  /* 0x0000000302027812 */ /* 0x000fc600078ec0ff */
[----:B------:R-:W1:Y:S01]  /*02b0*/  LDC.64 R10, c[0x0][0x390] ;  /* 0x0000e400ff0a7b82 */ /* 0x000e620000000a00 */
[----:B------:R-:W-:-:S07]  /*02c0*/  IADD3 R2, PT, PT, -R2, RZ, RZ ;  /* 0x000000ff02027210 */ /* 0x000fce0007ffe1ff */
[----:B------:R-:W2:Y:S08]  /*02d0*/  LDC.64 R8, c[0x0][0x398] ;  /* 0x0000e600ff087b82 */ /* 0x000eb00000000a00 */
[----:B------:R-:W3:Y:S08]  /*02e0*/  LDC.64 R6, c[0x0][0x380] ;  /* 0x0000e000ff067b82 */ /* 0x000ef00000000a00 */
[----:B------:R-:W4:Y:S02]  /*02f0*/  LDC.64 R4, c[0x0][0x388] ;  /* 0x0000e200ff047b82 */ /* 0x000f240000000a00 */
.L_x_6:
[----:B-1----:R-:W-:-:S04]  /*0300*/  IMAD.WIDE R22, R3, 0x4, R10 ;  /* 0x0000000403167825 */ /* 0x002fc800078e020a */
[C---:B---3--:R-:W-:Y:S02]  /*0310*/  IMAD.WIDE R14, R3.reuse, 0x4, R6 ;  /* 0x00000004030e7825 */ /* 0x048fe400078e0206 */
[----:B------:R-:W3:Y:S04]  /*0320*/  LDG.E R23, desc[UR4][R22.64] ;  /* 0x0000000416177981 */ /* 0x000ee8000c1e1900 */
[----:B------:R-:W3:Y:S01]  /*0330*/  LDG.E R16, desc[UR4][R14.64] ;  /* 0x000000040e107981 */ /* 0x000ee2000c1e1900 */
[----:B--2---:R-:W-:-:S04]  /*0340*/  IMAD.WIDE R20, R3, 0x4, R8 ;  /* 0x0000000403147825 */ /* 0x004fc800078e0208 */
[----:B----4-:R-:W-:-:S04]  /*0350*/  IMAD.WIDE R18, R3, 0x4, R4 ;  /* 0x0000000403127825 */ /* 0x010fc800078e0204 */
[----:B---3--:R-:W-:-:S05]  /*0360*/  FMUL R25, R16, R23 ;  /* 0x0000001710197220 */ /* 0x008fca0000400000 */
[----:B------:R1:W-:Y:S04]  /*0370*/  STG.E desc[UR4][R20.64], R25 ;  /* 0x0000001914007986 */ /* 0x0003e8000c101904 */
[----:B------:R-:W2:Y:S04]  /*0380*/  LDG.E R24, desc[UR4][R14.64] ;  /* 0x000000040e187981 */ /* 0x000ea8000c1e1900 */
[----:B------:R-:W2:Y:S01]  /*0390*/  LDG.E R19, desc[UR4][R18.64] ;  /* 0x0000000412137981 */ /* 0x000ea2000c1e1900 */
[----:B0-----:R-:W-:Y:S01]  /*03a0*/  IMAD.WIDE R16, R3, 0x4, R12 ;  /* 0x0000000403107825 */ /* 0x001fe200078e020c */
[----:B------:R-:W-:-:S02]  /*03b0*/  IADD3 R2, PT, PT, R2, 0x1, RZ ;  /* 0x0000000102027810 */ /* 0x000fc40007ffe0ff */
[----:B------:R-:W-:Y:S02]  /*03c0*/  IADD3 R3, PT, PT, R0, R3, RZ ;  /* 0x0000000300037210 */ /* 0x000fe40007ffe0ff */
[----:B------:R-:W-:Y:S01]  /*03d0*/  ISETP.NE.AND P0, PT, R2, RZ, PT ;  /* 0x000000ff0200720c */ /* 0x000fe20003f05270 */
[----:B--2---:R-:W-:-:S05]  /*03e0*/  FMUL R27, R24, R19 ;  /* 0x00000013181b7220 */ /* 0x004fca0000400000 */
[----:B------:R1:W-:Y:S07]  /*03f0*/  STG.E desc[UR4][R16.64], R27 ;  /* 0x0000001b10007986 */ /* 0x0003ee000c101904 */
[----:B------:R-:W-:Y:S05]  /*0400*/  @P0 BRA `(.L_x_6) ;  /* 0xfffffffc00bc0947 */ /* 0x000fea000383ffff */
.L_x_5:
[----:B------:R-:W-:Y:S05]  /*0410*/  BSYNC.RECONVERGENT B0 ;  /* 0x0000000000007941 */ /* 0x000fea0003800200 */
.L_x_4:
[----:B------:R-:W-:Y:S05]  /*0420*/  @!P1 EXIT ;  /* 0x000000000000994d */ /* 0x000fea0003800000 */
.L_x_7:
[----:B0-----:R-:W0:Y:S08]  /*0430*/  LDC.64 R8, c[0x0][0x380] ;  /* 0x0000e000ff087b82 */ /* 0x001e300000000a00 */
[----:B------:R-:W2:Y:S08]  /*0440*/  LDC.64 R6, c[0x0][0x390] ;  /* 0x0000e400ff067b82 */ /* 0x000eb00000000a00 */
[----:B------:R-:W3:Y:S01]  /*0450*/  LDC.64 R4, c[0x0][0x398] ;  /* 0x0000e600ff047b82 */ /* 0x000ee20000000a00 */
[----:B0-----:R-:W-:-:S07]  /*0460*/  IMAD.WIDE R8, R3, 0x4, R8 ;  /* 0x0000000403087825 */ /* 0x001fce00078e0208 */
[----:B------:R-:W0:Y:S01]  /*0470*/  LDC.64 R10, c[0x0][0x388] ;  /* 0x0000e200ff0a7b82 */ /* 0x000e220000000a00 */
[----:B------:R-:W1:Y:S01]  /*0480*/  LDG.E R2, desc[UR4][R8.64] ;  /* 0x0000000408027981 */ /* 0x000e62000c1e1900 */
[----:B--2---:R-:W-:-:S05]  /*0490*/  IMAD.WIDE R6, R3, 0x4, R6 ;  /* 0x0000000403067825 */ /* 0x004fca00078e0206 */
[----:B------:R-:W1:Y:S01]  /*04a0*/  LDG.E R13, desc[UR4][R6.64] ;  /* 0x00000004060d7981 */ /* 0x000e62000c1e1900 */
[----:B---3--:R-:W-:-:S04]  /*04b0*/  IMAD.WIDE R4, R3, 0x4, R4 ;  /* 0x0000000403047825 */ /* 0x008fc800078e0204 */
[----:B0-----:R-:W-:-:S04]  /*04c0*/  IMAD.WIDE R10, R3, 0x4, R10 ;  /* 0x00000004030a7825 */ /* 0x001fc800078e020a */
[----:B-1----:R-:W-:Y:S02]  /*04d0*/  FMUL R17, R2, R13 ;  /* 0x0000000d02117220 */ /* 0x002fe40000400000 */
[----:B------:R-:W0:Y:S03]  /*04e0*/  LDC.64 R12, c[0x0][0x3a0] ;  /* 0x0000e800ff0c7b82 */ /* 0x000e260000000a00 */
[----:B------:R1:W-:Y:S04]  /*04f0*/  STG.E desc[UR4][R4.64], R17 ;  /* 0x0000001104007986 */ /* 0x0003e8000c101904 */
[----:B------:R-:W2:Y:S04]  /*0500*/  LDG.E R2, desc[UR4][R8.64] ;  /* 0x0000000408027981 */ /* 0x000ea8000c1e1900 */
[----:B------:R-:W2:Y:S01]  /*0510*/  LDG.E R15, desc[UR4][R10.64] ;  /* 0x000000040a0f7981 */ /* 0x000ea2000c1e1900 */
[----:B------:R-:W-:-:S04]  /*0520*/  IMAD.WIDE R6, R0, 0x4, R6 ;  /* 0x0000000400067825 */ /* 0x000fc800078e0206 */
[----:B0-----:R-:W-:-:S04]  /*0530*/  IMAD.WIDE R12, R3, 0x4, R12 ;  /* 0x00000004030c7825 */ /* 0x001fc800078e020c */
[----:B--2---:R-:W-:Y:S01]  /*0540*/  FMUL R19, R2, R15 ;  /* 0x0000000f02137220 */ /* 0x004fe20000400000 */
[----:B------:R-:W-:-:S04]  /*0550*/  IMAD.WIDE R14, R0, 0x4, R8 ;  /* 0x00000004000e7825 */ /* 0x000fc800078e0208 */
[----:B------:R0:W-:Y:S04]  /*0560*/  STG.E desc[UR4][R12.64], R19 ;  /* 0x000000130c007986 */ /* 0x0001e8000c101904 */
[----:B------:R-:W2:Y:S04]  /*0570*/  LDG.E R2, desc[UR4][R14.64] ;  /* 0x000000040e027981 */ /* 0x000ea8000c1e1900 */
[----:B------:R-:W2:Y:S01]  /*0580*/  LDG.E R21, desc[UR4][R6.64] ;  /* 0x0000000406157981 */ /* 0x000ea2000c1e1900 */
[----:B-1----:R-:W-:-:S04]  /*0590*/  IMAD.WIDE R4, R0, 0x4, R4 ;  /* 0x0000000400047825 */ /* 0x002fc800078e0204 */
[----:B------:R-:W-:-:S04]  /*05a0*/  IMAD.WIDE R10, R0, 0x4, R10 ;  /* 0x00000004000a7825 */ /* 0x000fc800078e020a */
[----:B--2---:R-:W-:-:S05]  /*05b0*/  FMUL R21, R2, R21 ;  /* 0x0000001502157220 */ /* 0x004fca0000400000 */
        /* <DEDUP_REMOVED lines=10> */
[----:B------:R-:W-:-:S04]  /*0660*/  IMAD.WIDE R6, R0, 0x4, R4 ;  /* 0x0000000400067825 */ /* 0x000fc800078e0204 */
[----:B-1----:R-:W-:-:S04]  /*0670*/  IMAD.WIDE R4, R0, 0x4, R10 ;  /* 0x0000000400047825 */ /* 0x002fc800078e020a */
        /* <DEDUP_REMOVED lines=17> */
[C---:B------:R-:W-:Y:S01]  /*0790*/  IMAD.WIDE R4, R0.reuse, 0x4, R10 ;  /* 0x0000000400047825 */ /* 0x040fe200078e020a */
[----:B------:R-:W-:-:S04]  /*07a0*/  LEA R3, R0, R3, 0x2 ;  /* 0x0000000300037211 */ /* 0x000fc800078e10ff */
[----:B------:R-:W-:Y:S01]  /*07b0*/  ISETP.GE.AND P0, PT, R3, UR6, PT ;  /* 0x0000000603007c0c */ /* 0x000fe2000bf06270 */
[----:B--2---:R-:W-:-:S05]  /*07c0*/  FMUL R13, R2, R7 ;  /* 0x00000007020d7220 */ /* 0x004fca0000400000 */
[----:B------:R0:W-:Y:S07]  /*07d0*/  STG.E desc[UR4][R4.64], R13 ;  /* 0x0000000d04007986 */ /* 0x0001ee000c101904 */
[----:B------:R-:W-:Y:S05]  /*07e0*/  @!P0 BRA `(.L_x_7) ;  /* 0xfffffffc00108947 */ /* 0x000fea000383ffff */
[----:B------:R-:W-:Y:S05]  /*07f0*/  EXIT ;  /* 0x000000000000794d */ /* 0x000fea0003800000 */
.L_x_8:
        /* <DEDUP_REMOVED lines=16> */
.L_x_26:


//--------------------- .text.mul_kernel          --------------------------
	.section	.text.mul_kernel,"ax",@progbits
	.align	128
        .global         mul_kernel
        .type           mul_kernel,@function
        .size           mul_kernel,(.L_x_27 - mul_kernel)
        .other          mul_kernel,@"STO_CUDA_ENTRY STV_DEFAULT"
mul_kernel:
.text.mul_kernel:
        /* <DEDUP_REMOVED lines=45> */
[----:B------:R-:W2:Y:S02]  /*02d0*/  LDC.64 R8, c[0x0][0x388] ;  /* 0x0000e200ff087b82 */ /* 0x000ea40000000a00 */
.L_x_11:
[----:B--2---:R-:W-:-:S04]  /*02e0*/  IMAD.WIDE R12, R3, 0x4, R8 ;  /* 0x00000004030c7825 */ /* 0x004fc800078e0208 */
[C---:B-1----:R-:W-:Y:S02]  /*02f0*/  IMAD.WIDE R14, R3.reuse, 0x4, R6 ;  /* 0x00000004030e7825 */ /* 0x042fe400078e0206 */
[----:B------:R-:W2:Y:S04]  /*0300*/  LDG.E R13, desc[UR4][R12.64] ;  /* 0x000000040c0d7981 */ /* 0x000ea8000c1e1900 */
[----:B------:R-:W2:Y:S01]  /*0310*/  LDG.E R14, desc[UR4][R14.64] ;  /* 0x000000040e0e7981 */ /* 0x000ea2000c1e1900 */
[----:B0--3--:R-:W-:Y:S01]  /*0320*/  IMAD.WIDE R10, R3, 0x4, R4 ;  /* 0x00000004030a7825 */ /* 0x009fe200078e0204 */
[----:B------:R-:W-:Y:S02]  /*0330*/  IADD3 R2, PT, PT, R2, 0x1, RZ ;  /* 0x0000000102027810 */ /* 0x000fe40007ffe0ff */
[----:B------:R-:W-:-:S02]  /*0340*/  IADD3 R3, PT, PT, R0, R3, RZ ;  /* 0x0000000300037210 */ /* 0x000fc40007ffe0ff */
[----:B------:R-:W-:Y:S01]  /*0350*/  ISETP.NE.AND P0, PT, R2, RZ, PT ;  /* 0x000000ff0200720c */ /* 0x000fe20003f05270 */
[----:B--2---:R-:W-:-:S05]  /*0360*/  FMUL R17, R14, R13 ;  /* 0x0000000d0e117220 */ /* 0x004fca0000400000 */
[----:B------:R3:W-:Y:S07]  /*0370*/  STG.E desc[UR4][R10.64], R17 ;  /* 0x000000110a007986 */ /* 0x0007ee000c101904 */
[----:B------:R-:W-:Y:S05]  /*0380*/  @P0 BRA `(.L_x_11) ;  /* 0xfffffffc00d40947 */ /* 0x000fea000383ffff */
.L_x_10:
[----:B------:R-:W-:Y:S05]  /*0390*/  BSYNC.RECONVERGENT B0 ;  /* 0x0000000000007941 */ /* 0x000fea0003800200 */
.L_x_9:
[----:B------:R-:W-:Y:S05]  /*03a0*/  @!P1 EXIT ;  /* 0x000000000000994d */ /* 0x000fea0003800000 */
.L_x_12:
[----:B------:R-:W3:Y:S08]  /*03b0*/  LDC.64 R4, c[0x0][0x380] ;  /* 0x0000e000ff047b82 */ /* 0x000ef00000000a00 */
[----:B------:R-:W0:Y:S01]  /*03c0*/  LDC.64 R6, c[0x0][0x388] ;  /* 0x0000e200ff067b82 */ /* 0x000e220000000a00 */
[----:B---3--:R-:W-:-:S07]  /*03d0*/  IMAD.WIDE R10, R3, 0x4, R4 ;  /* 0x00000004030a7825 */ /* 0x008fce00078e0204 */
[----:B------:R-:W1:Y:S01]  /*03e0*/  LDC.64 R4, c[0x0][0x390] ;  /* 0x0000e400ff047b82 */ /* 0x000e620000000a00 */
[----:B--2---:R-:W2:Y:S01]  /*03f0*/  LDG.E R2, desc[UR4][R10.64] ;  /* 0x000000040a027981 */ /* 0x004ea2000c1e1900 */
[----:B0-----:R-:W-:-:S05]  /*0400*/  IMAD.WIDE R12, R3, 0x4, R6 ;  /* 0x00000004030c7825 */ /* 0x001fca00078e0206 */
[----:B------:R-:W2:Y:S01]  /*0410*/  LDG.E R7, desc[UR4][R12.64] ;  /* 0x000000040c077981 */ /* 0x000ea2000c1e1900 */
[----:B-1----:R-:W-:-:S04]  /*0420*/  IMAD.WIDE R16, R3, 0x4, R4 ;  /* 0x0000000403107825 */ /* 0x002fc800078e0204 */
[----:B------:R-:W-:-:S04]  /*0430*/  IMAD.WIDE R4, R0, 0x4, R10 ;  /* 0x0000000400047825 */ /* 0x000fc800078e020a */
[----:B--2---:R-:W-:Y:S01]  /*0440*/  FMUL R19, R2, R7 ;  /* 0x0000000702137220 */ /* 0x004fe20000400000 */
[----:B------:R-:W-:-:S04]  /*0450*/  IMAD.WIDE R6, R0, 0x4, R12 ;  /* 0x0000000400067825 */ /* 0x000fc800078e020c */
[----:B------:R0:W-:Y:S04]  /*0460*/  STG.E desc[UR4][R16.64], R19 ;  /* 0x0000001310007986 */ /* 0x0001e8000c101904 */
[----:B------:R-:W2:Y:S04]  /*0470*/  LDG.E R2, desc[UR4][R4.64] ;  /* 0x0000000404027981 */ /* 0x000ea8000c1e1900 */
[----:B------:R-:W2:Y:S01]  /*0480*/  LDG.E R15, desc[UR4][R6.64] ;  /* 0x00000004060f7981 */ /* 0x000ea2000c1e1900 */
[----:B------:R-:W-:-:S04]  /*0490*/  IMAD.WIDE R8, R0, 0x4, R16 ;  /* 0x0000000400087825 */ /* 0x000fc800078e0210 */
[----:B------:R-:W-:-:S04]  /*04a0*/  IMAD.WIDE R10, R0, 0x4, R4 ;  /* 0x00000004000a7825 */ /* 0x000fc800078e0204 */
[----:B------:R-:W-:-:S04]  /*04b0*/  IMAD.WIDE R12, R0, 0x4, R6 ;  /* 0x00000004000c7825 */ /* 0x000fc800078e0206 */
[----:B--2---:R-:W-:-:S05]  /*04c0*/  FMUL R21, R2, R15 ;  /* 0x0000000f02157220 */ /* 0x004fca0000400000 */
        /* <DEDUP_REMOVED lines=8> */
[----:B------:R-:W1:Y:S04]  /*0550*/  LDG.E R4, desc[UR4][R4.64] ;  /* 0x0000000404047981 */ /* 0x000e68000c1e1900 */
[----:B------:R-:W1:Y:S01]  /*0560*/  LDG.E R7, desc[UR4][R6.64] ;  /* 0x0000000406077981 */ /* 0x000e62000c1e1900 */
[C---:B0-----:R-:W-:Y:S01]  /*0570*/  IMAD.WIDE R16, R0.reuse, 0x4, R14 ;  /* 0x0000000400107825 */ /* 0x041fe200078e020e */
[----:B------:R-:W-:-:S04]  /*0580*/  LEA R3, R0, R3, 0x2 ;  /* 0x0000000300037211 */ /* 0x000fc800078e10ff */
[----:B------:R-:W-:Y:S01]  /*0590*/  ISETP.GE.AND P0, PT, R3, UR6, PT ;  /* 0x0000000603007c0c */ /* 0x000fe2000bf06270 */
[----:B-1----:R-:W-:-:S05]  /*05a0*/  FMUL R9, R4, R7 ;  /* 0x0000000704097220 */ /* 0x002fca0000400000 */
[----:B------:R2:W-:Y:S07]  /*05b0*/  STG.E desc[UR4][R16.64], R9 ;  /* 0x0000000910007986 */ /* 0x0005ee000c101904 */
[----:B------:R-:W-:Y:S05]  /*05c0*/  @!P0 BRA `(.L_x_12) ;  /* 0xfffffffc00788947 */ /* 0x000fea000383ffff */
[----:B------:R-:W-:Y:S05]  /*05d0*/  EXIT ;  /* 0x000000000000794d */ /* 0x000fea0003800000 */
.L_x_13:
        /* <DEDUP_REMOVED lines=10> */
.L_x_27:


//--------------------- .text.add_backward_kernel --------------------------
	.section	.text.add_backward_kernel,"ax",@progbits
	.align	128
        .global         add_backward_kernel
        .type           add_backward_kernel,@function
        .size           add_backward_kernel,(.L_x_28 - add_backward_kernel)
        .other          add_backward_kernel,@"STO_CUDA_ENTRY STV_DEFAULT"
add_backward_kernel:
.text.add_backward_kernel:
        /* <DEDUP_REMOVED lines=11> */
[C---:B------:R-:W-:Y:S01]  /*00b0*/  IMAD.IADD R4, R0.reuse, 0x1, R9 ;  /* 0x0000000100047824 */ /* 0x040fe200078e0209 */
[----:B------:R-:W-:Y:S01]  /*00c0*/  IADD3 R7, PT, PT, RZ, -R0, RZ ;  /* 0x80000000ff077210 */ /* 0x000fe20007ffe0ff */
[----:B------:R-:W1:Y:S01]  /*00d0*/  LDCU.64 UR4, c[0x0][0x358] ;  /* 0x00006b00ff0477ac */ /* 0x000e620008000a00 */
[----:B------:R-:W-:Y:S01]  /*00e0*/  ISETP.NE.U32.AND P2, PT, R0, RZ, PT ;  /* 0x000000ff0000720c */ /* 0x000fe20003f45070 */
[----:B------:R-:W-:Y:S01]  /*00f0*/  BSSY.RECONVERGENT B0, `(.L_x_14) ;  /* 0x000002c000007945 */ /* 0x000fe20003800200 */
[C---:B------:R-:W-:Y:S02]  /*0100*/  ISETP.GE.AND P0, PT, R4.reuse, UR6, PT ;  /* 0x0000000604007c0c */ /* 0x040fe4000bf06270 */
[----:B------:R-:W-:Y:S02]  /*0110*/  VIMNMX R5, PT, PT, R4, UR6, !PT ;  /* 0x0000000604057c48 */ /* 0x000fe4000ffe0100 */
[----:B------:R-:W-:-:S04]  /*0120*/  SEL R8, RZ, 0x1, P0 ;  /* 0x00000001ff087807 */ /* 0x000fc80000000000 */
[----:B------:R-:W-:Y:S01]  /*0130*/  IADD3 R5, PT, PT, R5, -R4, -R8 ;  /* 0x8000000405057210 */ /* 0x000fe20007ffe808 */
[----:B0-----:R-:W0:Y:S02]  /*0140*/  MUFU.RCP R6, R6 ;  /* 0x0000000600067308 */ /* 0x001e240000001000 */
[----:B0-----:R-:W-:-:S06]  /*0150*/  IADD3 R2, PT, PT, R6, 0xffffffe, RZ ;  /* 0x0ffffffe06027810 */ /* 0x001fcc0007ffe0ff */
[----:B------:R0:W2:Y:S02]  /*0160*/  F2I.FTZ.U32.TRUNC.NTZ R3, R2 ;  /* 0x0000000200037305 */ /* 0x0000a4000021f000 */
[----:B0-----:R-:W-:Y:S02]  /*0170*/  HFMA2 R2, -RZ, RZ, 0, 0 ;  /* 0x00000000ff027431 */ /* 0x001fe400000001ff */
[----:B--2---:R-:W-:-:S04]  /*0180*/  IMAD R7, R7, R3, RZ ;  /* 0x0000000307077224 */ /* 0x004fc800078e02ff */
[----:B------:R-:W-:-:S06]  /*0190*/  IMAD.HI.U32 R6, R3, R7, R2 ;  /* 0x0000000703067227 */ /* 0x000fcc00078e0002 */
[----:B------:R-:W-:Y:S02]  /*01a0*/  IMAD.HI.U32 R11, R6, R5, RZ ;  /* 0x00000005060b7227 */ /* 0x000fe400078e00ff */
[----:B------:R-:W0:Y:S03]  /*01b0*/  LDC.64 R6, c[0x0][0x380] ;  /* 0x0000e000ff067b82 */ /* 0x000e260000000a00 */
[----:B------:R-:W-:-:S05]  /*01c0*/  IADD3 R2, PT, PT, -R11, RZ, RZ ;  /* 0x000000ff0b027210 */ /* 0x000fca0007ffe1ff */
[----:B------:R-:W-:Y:S02]  /*01d0*/  IMAD R5, R0, R2, R5 ;  /* 0x0000000200057224 */ /* 0x000fe400078e0205 */
[----:B------:R-:W2:Y:S03]  /*01e0*/  LDC.64 R2, c[0x0][0x388] ;  /* 0x0000e200ff027b82 */ /* 0x000ea60000000a00 */
[----:B------:R-:W-:-:S13]  /*01f0*/  ISETP.GE.U32.AND P0, PT, R5, R0, PT ;  /* 0x000000000500720c */ /* 0x000fda0003f06070 */
[----:B------:R-:W-:Y:S01]  /*0200*/  @P0 IMAD.IADD R5, R5, 0x1, -R0 ;  /* 0x0000000105050824 */ /* 0x000fe200078e0a00 */
[----:B------:R-:W-:-:S04]  /*0210*/  @P0 IADD3 R11, PT, PT, R11, 0x1, RZ ;  /* 0x000000010b0b0810 */ /* 0x000fc80007ffe0ff */
[----:B------:R-:W-:Y:S02]  /*0220*/  ISETP.GE.U32.AND P1, PT, R5, R0, PT ;  /* 0x000000000500720c */ /* 0x000fe40003f26070 */
[----:B------:R-:W3:Y:S11]  /*0230*/  LDC.64 R4, c[0x0][0x390] ;  /* 0x0000e400ff047b82 */ /* 0x000ef60000000a00 */
[----:B------:R-:W-:-:S02]  /*0240*/  @P1 IADD3 R11, PT, PT, R11, 0x1, RZ ;  /* 0x000000010b0b1810 */ /* 0x000fc40007ffe0ff */
[----:B------:R-:W-:-:S05]  /*0250*/  @!P2 LOP3.LUT R11, RZ, R0, RZ, 0x33, !PT ;  /* 0x00000000ff0ba212 */ /* 0x000fca00078e33ff */
[----:B------:R-:W-:-:S05]  /*0260*/  IMAD.IADD R8, R8, 0x1, R11 ;  /* 0x0000000108087824 */ /* 0x000fca00078e020b */
[C---:B------:R-:W-:Y:S02]  /*0270*/  LOP3.LUT R10, R8.reuse, 0x3, RZ, 0xc0, !PT ;  /* 0x00000003080a7812 */ /* 0x040fe400078ec0ff */
[----:B------:R-:W-:Y:S02]  /*0280*/  ISETP.GE.U32.AND P1, PT, R8, 0x3, PT ;  /* 0x000000030800780c */ /* 0x000fe40003f26070 */
[----:B------:R-:W-:-:S13]  /*0290*/  ISETP.NE.AND P0, PT, R10, 0x3, PT ;  /* 0x000000030a00780c */ /* 0x000fda0003f05270 */
[----:B012---:R-:W-:Y:S05]  /*02a0*/  @!P0 BRA `(.L_x_15) ;  /* 0x0000000000408947 */ /* 0x007fea0003800000 */
[----:B------:R-:W0:Y:S01]  /*02b0*/  LDC.64 R10, c[0x0][0x390] ;  /* 0x0000e400ff0a7b82 */ /* 0x000e220000000a00 */
[----:B------:R-:W-:-:S04]  /*02c0*/  IADD3 R8, PT, PT, R8, 0x1, RZ ;  /* 0x0000000108087810 */ /* 0x000fc80007ffe0ff */
[----:B------:R-:W-:-:S03]  /*02d0*/  LOP3.LUT R8, R8, 0x3, RZ, 0xc0, !PT ;  /* 0x0000000308087812 */ /* 0x000fc600078ec0ff */
[----:B------:R-:W1:Y:S01]  /*02e0*/  LDC.64 R12, c[0x0][0x380] ;  /* 0x0000e000ff0c7b82 */ /* 0x000e620000000a00 */
[----:B------:R-:W-:-:S07]  /*02f0*/  IADD3 R8, PT, PT, -R8, RZ, RZ ;  /* 0x000000ff08087210 */ /* 0x000fce0007ffe1ff */
[----:B------:R-:W2:Y:S02]  /*0300*/  LDC.64 R14, c[0x0][0x388] ;  /* 0x0000e200ff0e7b82 */ /* 0x000ea40000000a00 */
.L_x_16:
[----:B-1--4-:R-:W-:-:S06]  /*0310*/  IMAD.WIDE R20, R9, 0x4, R12 ;  /* 0x0000000409147825 */ /* 0x012fcc00078e020c */
[----:B------:R-:W4:Y:S01]  /*0320*/  LDG.E R21, desc[UR4][R20.64] ;  /* 0x0000000414157981 */ /* 0x000f22000c1e1900 */
[----:B--2---:R-:W-:-:S04]  /*0330*/  IMAD.WIDE R18, R9, 0x4, R14 ;  /* 0x0000000409127825 */ /* 0x004fc800078e020e */
[----:B0-----:R-:W-:Y:S01]  /*0340*/  IMAD.WIDE R16, R9, 0x4, R10 ;  /* 0x0000000409107825 */ /* 0x001fe200078e020a */
[----:B------:R-:W-:-:S03]  /*0350*/  IADD3 R9, PT, PT, R0, R9, RZ ;  /* 0x0000000900097210 */ /* 0x000fc60007ffe0ff */
[----:B------:R-:W-:-:S05]  /*0360*/  VIADD R8, R8, 0x1 ;  /* 0x0000000108087836 */ /* 0x000fca0000000000 */
[----:B------:R-:W-:Y:S01]  /*0370*/  ISETP.NE.AND P0, PT, R8, RZ, PT ;  /* 0x000000ff0800720c */ /* 0x000fe20003f05270 */
[----:B----4-:R4:W-:Y:S04]  /*0380*/  STG.E desc[UR4][R18.64], R21 ;  /* 0x0000001512007986 */ /* 0x0109e8000c101904 */
[----:B------:R4:W-:Y:S08]  /*0390*/  STG.E desc[UR4][R16.64], R21 ;  /* 0x0000001510007986 */ /* 0x0009f0000c101904 */
[----:B------:R-:W-:Y:S05]  /*03a0*/  @P0 BRA `(.L_x_16) ;  /* 0xfffffffc00d80947 */ /* 0x000fea000383ffff */
.L_x_15:
[----:B------:R-:W-:Y:S05]  /*03b0*/  BSYNC.RECONVERGENT B0 ;  /* 0x0000000000007941 */ /* 0x000fea0003800200 */
.L_x_14:
[----:B------:R-:W-:Y:S05]  /*03c0*/  @!P1 EXIT ;  /* 0x000000000000994d */ /* 0x000fea0003800000 */
.L_x_17:
[----:B--2-4-:R-:W-:-:S05]  /*03d0*/  IMAD.WIDE R18, R9, 0x4, R6 ;  /* 0x0000000409127825 */ /* 0x014fca00078e0206 */
[----:B------:R-:W2:Y:S01]  /*03e0*/  LDG.E R27, desc[UR4][R18.64] ;  /* 0x00000004121b7981 */ /* 0x000ea2000c1e1900 */
[----:B------:R-:W-:-:S04]  /*03f0*/  IMAD.WIDE R22, R9, 0x4, R2 ;  /* 0x0000000409167825 */ /* 0x000fc800078e0202 */
[----:B---3--:R-:W-:-:S04]  /*0400*/  IMAD.WIDE R24, R9, 0x4, R4 ;  /* 0x0000000409187825 */ /* 0x008fc800078e0204 */
[C---:B------:R-:W-:Y:S01]  /*0410*/  IMAD.WIDE R10, R0.reuse, 0x4, R18 ;  /* 0x00000004000a7825 */ /* 0x040fe200078e0212 */
[----:B--2---:R0:W-:Y:S04]  /*0420*/  STG.E desc[UR4][R22.64], R27 ;  /* 0x0000001b16007986 */ /* 0x0041e8000c101904 */
[----:B------:R1:W-:Y:S04]  /*0430*/  STG.E desc[UR4][R24.64], R27 ;  /* 0x0000001b18007986 */ /* 0x0003e8000c101904 */
[----:B------:R-:W2:Y:S01]  /*0440*/  LDG.E R29, desc[UR4][R10.64] ;  /* 0x000000040a1d7981 */ /* 0x000ea2000c1e1900 */
[----:B------:R-:W-:-:S04]  /*0450*/  IMAD.WIDE R12, R0, 0x4, R22 ;  /* 0x00000004000c7825 */ /* 0x000fc800078e0216 */
[----:B------:R-:W-:-:S04]  /*0460*/  IMAD.WIDE R14, R0, 0x4, R24 ;  /* 0x00000004000e7825 */ /* 0x000fc800078e0218 */
[C---:B------:R-:W-:Y:S01]  /*0470*/  IMAD.WIDE R16, R0.reuse, 0x4, R10 ;  /* 0x0000000400107825 */ /* 0x040fe200078e020a */
[----:B--2---:R2:W-:Y:S04]  /*0480*/  STG.E desc[UR4][R12.64], R29 ;  /* 0x0000001d0c007986 */ /* 0x0045e8000c101904 */
[----:B------:R2:W-:Y:S04]  /*0490*/  STG.E desc[UR4][R14.64], R29 ;  /* 0x0000001d0e007986 */ /* 0x0005e8000c101904 */
[----:B------:R-:W3:Y:S01]  /*04a0*/  LDG.E R8, desc[UR4][R16.64] ;  /* 0x0000000410087981 */ /* 0x000ee2000c1e1900 */
[----:B------:R-:W-:-:S04]  /*04b0*/  IMAD.WIDE R18, R0, 0x4, R12 ;  /* 0x0000000400127825 */ /* 0x000fc800078e020c */
[----:B------:R-:W-:-:S04]  /*04c0*/  IMAD.WIDE R20, R0, 0x4, R14 ;  /* 0x0000000400147825 */ /* 0x000fc800078e020e */
[C---:B0-----:R-:W-:Y:S01]  /*04d0*/  IMAD.WIDE R22, R0.reuse, 0x4, R16 ;  /* 0x0000000400167825 */ /* 0x041fe200078e0210 */
[----:B---3--:R2:W-:Y:S04]  /*04e0*/  STG.E desc[UR4][R18.64], R8 ;  /* 0x0000000812007986 */ /* 0x0085e8000c101904 */
[----:B------:R2:W-:Y:S04]  /*04f0*/  STG.E desc[UR4][R20.64], R8 ;  /* 0x0000000814007986 */ /* 0x0005e8000c101904 */
[----:B------:R-:W3:Y:S01]  /*0500*/  LDG.E R23, desc[UR4][R22.64] ;  /* 0x0000000416177981 */ /* 0x000ee2000c1e1900 */
[C---:B------:R-:W-:Y:S01]  /*0510*/  IMAD.WIDE R10, R0.reuse, 0x4, R18 ;  /* 0x00000004000a7825 */ /* 0x040fe200078e0212 */
[----:B------:R-:W-:-:S03]  /*0520*/  LEA R9, R0, R9, 0x2 ;  /* 0x0000000900097211 */ /* 0x000fc600078e10ff */
[----:B-1----:R-:W-:Y:S01]  /*0530*/  IMAD.WIDE R24, R0, 0x4, R20 ;  /* 0x0000000400187825 */ /* 0x002fe200078e0214 */
[----:B------:R-:W-:Y:S01]  /*0540*/  ISETP.GE.AND P0, PT, R9, UR6, PT ;  /* 0x0000000609007c0c */ /* 0x000fe2000bf06270 */
[----:B---3--:R2:W-:Y:S04]  /*0550*/  STG.E desc[UR4][R10.64], R23 ;  /* 0x000000170a007986 */ /* 0x0085e8000c101904 */
[----:B------:R2:W-:Y:S08]  /*0560*/  STG.E desc[UR4][R24.64], R23 ;  /* 0x0000001718007986 */ /* 0x0005f0000c101904 */
[----:B------:R-:W-:Y:S05]  /*0570*/  @!P0 BRA `(.L_x_17) ;  /* 0xfffffffc00948947 */ /* 0x000fea000383ffff */
[----:B------:R-:W-:Y:S05]  /*0580*/  EXIT ;  /* 0x000000000000794d */ /* 0x000fea0003800000 */
.L_x_18:
        /* <DEDUP_REMOVED lines=15> */
.L_x_28:


//--------------------- .text.add_kernel          --------------------------
	.section	.text.add_kernel,"ax",@progbits
	.align	128
        .global         add_kernel
        .type           add_kernel,@function
        .size           add_kernel,(.L_x_29 - add_kernel)
        .other          add_kernel,@"STO_CUDA_ENTRY STV_DEFAULT"
add_kernel:
.text.add_kernel:
        /* <DEDUP_REMOVED lines=46> */
.L_x_21:
        /* <DEDUP_REMOVED lines=8> */
[----:B--2---:R-:W-:-:S05]  /*0360*/  FADD R17, R14, R13 ;  /* 0x0000000d0e117221 */ /* 0x004fca0000000000 */
[----:B------:R3:W-:Y:S07]  /*0370*/  STG.E desc[UR4][R10.64], R17 ;  /* 0x000000110a007986 */ /* 0x0007ee000c101904 */
[----:B------:R-:W-:Y:S05]  /*0380*/  @P0 BRA `(.L_x_21) ;  /* 0xfffffffc00d40947 */ /* 0x000fea000383ffff */
.L_x_20:
[----:B------:R-:W-:Y:S05]  /*0390*/  BSYNC.RECONVERGENT B0 ;  /* 0x0000000000007941 */ /* 0x000fea0003800200 */
.L_x_19:
[----:B------:R-:W-:Y:S05]  /*03a0*/  @!P1 EXIT ;  /* 0x000000000000994d */ /* 0x000fea0003800000 */
.L_x_22:
        /* <DEDUP_REMOVED lines=9> */
[----:B--2---:R-:W-:Y:S01]  /*0440*/  FADD R19, R2, R7 ;  /* 0x0000000702137221 */ /* 0x004fe20000000000 */
[----:B------:R-:W-:-:S04]  /*0450*/  IMAD.WIDE R6, R0, 0x4, R12 ;  /* 0x0000000400067825 */ /* 0x000fc800078e020c */
[----:B------:R0:W-:Y:S04]  /*0460*/  STG.E desc[UR4][R16.64], R19 ;  /* 0x0000001310007986 */ /* 0x0001e8000c101904 */
[----:B------:R-:W2:Y:S04]  /*0470*/  LDG.E R2, desc[UR4][R4.64] ;  /* 0x0000000404027981 */ /* 0x000ea8000c1e1900 */
[----:B------:R-:W2:Y:S01]  /*0480*/  LDG.E R15, desc[UR4][R6.64] ;  /* 0x00000004060f7981 */ /* 0x000ea2000c1e1900 */
[----:B------:R-:W-:-:S04]  /*0490*/  IMAD.WIDE R8, R0, 0x4, R16 ;  /* 0x0000000400087825 */ /* 0x000fc800078e0210 */
[----:B------:R-:W-:-:S04]  /*04a0*/  IMAD.WIDE R10, R0, 0x4, R4 ;  /* 0x00000004000a7825 */ /* 0x000fc800078e0204 */
[----:B------:R-:W-:-:S04]  /*04b0*/  IMAD.WIDE R12, R0, 0x4, R6 ;  /* 0x00000004000c7825 */ /* 0x000fc800078e0206 */
[----:B--2---:R-:W-:-:S05]  /*04c0*/  FADD R21, R2, R15 ;  /* 0x0000000f02157221 */ /* 0x004fca0000000000 */
        /* <DEDUP_REMOVED lines=8> */
[----:B------:R-:W1:Y:S04]  /*0550*/  LDG.E R4, desc[UR4][R4.64] ;  /* 0x0000000404047981 */ /* 0x000e68000c1e1900 */
[----:B------:R-:W1:Y:S01]  /*0560*/  LDG.E R7, desc[UR4][R6.64] ;  /* 0x0000000406077981 */ /* 0x000e62000c1e1900 */
[C---:B0-----:R-:W-:Y:S01]  /*0570*/  IMAD.WIDE R16, R0.reuse, 0x4, R14 ;  /* 0x0000000400107825 */ /* 0x041fe200078e020e */
[----:B------:R-:W-:-:S04]  /*0580*/  LEA R3, R0, R3, 0x2 ;  /* 0x0000000300037211 */ /* 0x000fc800078e10ff */
[----:B------:R-:W-:Y:S01]  /*0590*/  ISETP.GE.AND P0, PT, R3, UR6, PT ;  /* 0x0000000603007c0c */ /* 0x000fe2000bf06270 */
[----:B-1----:R-:W-:-:S05]  /*05a0*/  FADD R9, R4, R7 ;  /* 0x0000000704097221 */ /* 0x002fca0000000000 */
[----:B------:R2:W-:Y:S07]  /*05b0*/  STG.E desc[UR4][R16.64], R9 ;  /* 0x0000000910007986 */ /* 0x0005ee000c101904 */
[----:B------:R-:W-:Y:S05]  /*05c0*/  @!P0 BRA `(.L_x_22) ;  /* 0xfffffffc00788947 */ /* 0x000fea000383ffff */
[----:B------:R-:W-:Y:S05]  /*05d0*/  EXIT ;  /* 0x000000000000794d */ /* 0x000fea0003800000 */
.L_x_23:
        /* <DEDUP_REMOVED lines=10> */
.L_x_29:


//--------------------- .nv.shared.reserved.0     --------------------------
	.section	.nv.shared.reserved.0,"aw",@nobits
	.weak		__nv_reservedSMEM_offset_0_alias
	.size		__nv_reservedSMEM_offset_0_alias, 0, 64
	.other		__nv_reservedSMEM_offset_0_alias,@"STO_CUDA_RESERVED_SHARED STV_DEFAULT"
__nv_reservedSMEM_offset_0_alias:
	.zero		0
	.zero		64


//--------------------- .nv.constant0.relu_backward_kernel --------------------------
	.section	.nv.constant0.relu_backward_kernel,"a",@progbits
	.sectionflags	@""
	.align	4
.nv.constant0.relu_backward_kernel:
	.zero		924


//--------------------- .nv.constant0.relu_kernel --------------------------
	.section	.nv.constant0.relu_kernel,"a",@progbits
	.sectionflags	@""
	.align	4
.nv.constant0.relu_kernel:
	.zero		916


//--------------------- .nv.constant0.mul_backward_kernel --------------------------
	.section	.nv.constant0.mul_backward_kernel,"a",@progbits
	.sectionflags	@""
	.align	4
.nv.constant0.mul_backward_kernel:
	.zero		940


//--------------------- .nv.constant0.mul_kernel  --------------------------
	.section	.nv.constant0.mul_kernel,"a",@progbits
	.sectionflags	@""
	.align	4
.nv.constant0.mul_kernel:
	.zero		924


//--------------------- .nv.constant0.add_backward_kernel --------------------------
	.section	.nv.constant0.add_backward_kernel,"a",@progbits
	.sectionflags	@""
	.align	4
.nv.constant0.add_backward_kernel:
	.zero		924


//--------------------- .nv.constant0.add_kernel  --------------------------
	.section	.nv.constant0.add_kernel,"a",@progbits
	.sectionflags	@""
	.align	4
.nv.constant0.add_kernel:
	.zero		924


//--------------------- SYMBOLS --------------------------

	.type		.nv.reservedSmem.offset0,@object
	.size		.nv.reservedSmem.offset0,0x4
